	.target	sm_100a

	.elftype	@"ET_EXEC"


//--------------------- .note.nv.tkinfo           --------------------------
	.section	.note.nv.tkinfo,"",@"SHT_NOTE"
	.sectionflags	@"SHF_NOTE_NV_TKINFO"
	.tkinfo
        /*0018*/ 	.word	0x00000002
        /*0030*/ 	.string	""
        /*0030*/ 	.string	"ptxas"
        /*0030*/ 	.string	"Cuda compilation tools, release 13.0, V13.0.88"
        /*0030*/ 	.string	"Build cuda_13.0.r13.0/compiler.36424714_0"
        /*0030*/ 	.string	"-arch sm_100a -m 64 "



//--------------------- .note.nv.cuinfo           --------------------------
	.section	.note.nv.cuinfo,"",@"SHT_NOTE"
	.sectionflags	@"SHF_NOTE_NV_CUINFO"
        /*0018*/ 	.short	0x0002
        /*001a*/ 	.short	0x0064
        /*001c*/ 	.short	0x0082
	.zero		2


//--------------------- .nv.info                  --------------------------
	.section	.nv.info,"",@"SHT_CUDA_INFO"
	.align	4


	//----- nvinfo : EIATTR_REGCOUNT
	.align		4
        /*0000*/ 	.byte	0x04, 0x2f
        /*0002*/ 	.short	(.L_19 - .L_18)
	.align		4
.L_18:
        /*0004*/ 	.word	index@(_ZN7cutlass13device_kernelINS_4gemm6kernel13GemmUniversalIN4cute5tupleIJiiiiEEENS1_10collective13CollectiveMmaINS1_35MainloopSm100TmaUmmaWarpSpecializedILi4ELi2ELi4ENS5_IJNS4_1CILi1EEENSA_ILi2EEESB_EEEEENS5_IJNSA_ILi64EEENSA_ILi128EEENSA_ILi32EEEEEENS_6half_tENS5_IJlSB_lEEESJ_SK_NS4_8TiledMMAINS4_8MMA_AtomIJNS4_20SM100_MMA_F16BF16_SSISJ_SJ_fLi64ELi128ELNS4_4UMMA5MajorE0ELSP_0ELNSO_7ScaleInE0ELSQ_0EEEEEENS4_6LayoutINS5_IJSB_SB_SB_EEENS5_IJNSA_ILi0EEESV_SV_EEEEENS5_IJNS4_10UnderscoreESY_SY_EEEEENS4_23SM90_TMA_LOAD_MULTICASTENS4_14ComposedLayoutINS4_7SwizzleILi2ELi4ELi3EEENS4_18smem_ptr_flag_bitsILi16EEENST_INS5_IJNSA_ILi8EEESH_EEENS5_IJSH_SB_EEEEEEEvNS4_8identityENS4_13SM90_TMA_LOADES1B_vS1C_EENS_8epilogue10collective18CollectiveEpilogueINS1F_23Sm100TmaWarpSpecializedILi4ELi2ELi16ELb1ELb0EEEJSI_NS5_IJNST_ISF_SB_EENST_ISH_SB_EEEEESJ_SK_SJ_SK_NS1F_6fusion15FusionCallbacksIS1J_NS1N_17LinearCombinationISJ_fSJ_fLNS_15FloatRoundStyleE2EEESI_S1M_JEEENS4_5SM1004TMEM4LOAD26SM100_TMEM_LOAD_16dp256b4xES1D_S1B_NS4_17SM75_U32x4_LDSM_NENS4_14SM90_TMA_STOREES1B_NS4_17SM90_U32x4_STSM_NENS4_39AutoVectorizingCopyWithAssumedAlignmentILi128EEEEEEvvEEEEvNT_6ParamsE)
        /*0008*/ 	.word	0x00000044


	//----- nvinfo : EIATTR_FRAME_SIZE
	.align		4
.L_19:
        /*000c*/ 	.byte	0x04, 0x11
        /*000e*/ 	.short	(.L_21 - .L_20)
	.align		4
.L_20:
        /*0010*/ 	.word	index@($__internal_2_$__cuda_sm10x_tcgen05_guardrail_trap_unallocated_columns_being_dealloced)
        /*0014*/ 	.word	0x00000000


	//----- nvinfo : EIATTR_FRAME_SIZE
	.align		4
.L_21:
        /*0018*/ 	.byte	0x04, 0x11
        /*001a*/ 	.short	(.L_23 - .L_22)
	.align		4
.L_22:
        /*001c*/ 	.word	index@($__internal_1_$__cuda_sm10x_tcgen05_guardrail_trap_phase_invalid_during_alloc)
        /*0020*/ 	.word	0x00000000


	//----- nvinfo : EIATTR_FRAME_SIZE
	.align		4
.L_23:
        /*0024*/ 	.byte	0x04, 0x11
        /*0026*/ 	.short	(.L_25 - .L_24)
	.align		4
.L_24:
        /*0028*/ 	.word	index@($__internal_0_$__cuda_sm10x_tcgen05_guardrail_trap_col_being_dealloced_not_returned_by_alloc)
        /*002c*/ 	.word	0x00000000


	//----- nvinfo : EIATTR_FRAME_SIZE
	.align		4
.L_25:
        /*0030*/ 	.byte	0x04, 0x11
        /*0032*/ 	.short	(.L_27 - .L_26)
	.align		4
.L_26:
        /*0034*/ 	.word	index@(_ZN7cutlass13device_kernelINS_4gemm6kernel13GemmUniversalIN4cute5tupleIJiiiiEEENS1_10collective13CollectiveMmaINS1_35MainloopSm100TmaUmmaWarpSpecializedILi4ELi2ELi4ENS5_IJNS4_1CILi1EEENSA_ILi2EEESB_EEEEENS5_IJNSA_ILi64EEENSA_ILi128EEENSA_ILi32EEEEEENS_6half_tENS5_IJlSB_lEEESJ_SK_NS4_8TiledMMAINS4_8MMA_AtomIJNS4_20SM100_MMA_F16BF16_SSISJ_SJ_fLi64ELi128ELNS4_4UMMA5MajorE0ELSP_0ELNSO_7ScaleInE0ELSQ_0EEEEEENS4_6LayoutINS5_IJSB_SB_SB_EEENS5_IJNSA_ILi0EEESV_SV_EEEEENS5_IJNS4_10UnderscoreESY_SY_EEEEENS4_23SM90_TMA_LOAD_MULTICASTENS4_14ComposedLayoutINS4_7SwizzleILi2ELi4ELi3EEENS4_18smem_ptr_flag_bitsILi16EEENST_INS5_IJNSA_ILi8EEESH_EEENS5_IJSH_SB_EEEEEEEvNS4_8identityENS4_13SM90_TMA_LOADES1B_vS1C_EENS_8epilogue10collective18CollectiveEpilogueINS1F_23Sm100TmaWarpSpecializedILi4ELi2ELi16ELb1ELb0EEEJSI_NS5_IJNST_ISF_SB_EENST_ISH_SB_EEEEESJ_SK_SJ_SK_NS1F_6fusion15FusionCallbacksIS1J_NS1N_17LinearCombinationISJ_fSJ_fLNS_15FloatRoundStyleE2EEESI_S1M_JEEENS4_5SM1004TMEM4LOAD26SM100_TMEM_LOAD_16dp256b4xES1D_S1B_NS4_17SM75_U32x4_LDSM_NENS4_14SM90_TMA_STOREES1B_NS4_17SM90_U32x4_STSM_NENS4_39AutoVectorizingCopyWithAssumedAlignmentILi128EEEEEEvvEEEEvNT_6ParamsE)
        /*0038*/ 	.word	0x00000000


	//----- nvinfo : EIATTR_MIN_STACK_SIZE
	.align		4
.L_27:
        /*003c*/ 	.byte	0x04, 0x12
        /*003e*/ 	.short	(.L_29 - .L_28)
	.align		4
.L_28:
        /*0040*/ 	.word	index@(_ZN7cutlass13device_kernelINS_4gemm6kernel13GemmUniversalIN4cute5tupleIJiiiiEEENS1_10collective13CollectiveMmaINS1_35MainloopSm100TmaUmmaWarpSpecializedILi4ELi2ELi4ENS5_IJNS4_1CILi1EEENSA_ILi2EEESB_EEEEENS5_IJNSA_ILi64EEENSA_ILi128EEENSA_ILi32EEEEEENS_6half_tENS5_IJlSB_lEEESJ_SK_NS4_8TiledMMAINS4_8MMA_AtomIJNS4_20SM100_MMA_F16BF16_SSISJ_SJ_fLi64ELi128ELNS4_4UMMA5MajorE0ELSP_0ELNSO_7ScaleInE0ELSQ_0EEEEEENS4_6LayoutINS5_IJSB_SB_SB_EEENS5_IJNSA_ILi0EEESV_SV_EEEEENS5_IJNS4_10UnderscoreESY_SY_EEEEENS4_23SM90_TMA_LOAD_MULTICASTENS4_14ComposedLayoutINS4_7SwizzleILi2ELi4ELi3EEENS4_18smem_ptr_flag_bitsILi16EEENST_INS5_IJNSA_ILi8EEESH_EEENS5_IJSH_SB_EEEEEEEvNS4_8identityENS4_13SM90_TMA_LOADES1B_vS1C_EENS_8epilogue10collective18CollectiveEpilogueINS1F_23Sm100TmaWarpSpecializedILi4ELi2ELi16ELb1ELb0EEEJSI_NS5_IJNST_ISF_SB_EENST_ISH_SB_EEEEESJ_SK_SJ_SK_NS1F_6fusion15FusionCallbacksIS1J_NS1N_17LinearCombinationISJ_fSJ_fLNS_15FloatRoundStyleE2EEESI_S1M_JEEENS4_5SM1004TMEM4LOAD26SM100_TMEM_LOAD_16dp256b4xES1D_S1B_NS4_17SM75_U32x4_LDSM_NENS4_14SM90_TMA_STOREES1B_NS4_17SM90_U32x4_STSM_NENS4_39AutoVectorizingCopyWithAssumedAlignmentILi128EEEEEEvvEEEEvNT_6ParamsE)
        /*0044*/ 	.word	0x00000000
.L_29:


//--------------------- .nv.compat                --------------------------
	.section	.nv.compat,"",@"SHT_CUDA_COMPAT_INFO"
	.align	4
        /*0000*/ 	.byte	0x02, 0x09, 0x01, 0x00, 0x02, 0x02, 0x02, 0x00, 0x02, 0x05, 0x05, 0x00, 0x03, 0x07, 0x01, 0x01
        /*0010*/ 	.byte	0x02, 0x03, 0x01, 0x00, 0x02, 0x06, 0x01, 0x00, 0x04, 0x0b, 0x08, 0x00, 0x09, 0x00, 0x00, 0x00
        /*0020*/ 	.byte	0x00, 0x00, 0x00, 0x00


//--------------------- .nv.info._ZN7cutlass13device_kernelINS_4gemm6kernel13GemmUniversalIN4cute5tupleIJiiiiEEENS1_10collective13CollectiveMmaINS1_35MainloopSm100TmaUmmaWarpSpecializedILi4ELi2ELi4ENS5_IJNS4_1CILi1EEENSA_ILi2EEESB_EEEEENS5_IJNSA_ILi64EEENSA_ILi128EEENSA_ILi32EEEEEENS_6half_tENS5_IJlSB_lEEESJ_SK_NS4_8TiledMMAINS4_8MMA_AtomIJNS4_20SM100_MMA_F16BF16_SSISJ_SJ_fLi64ELi128ELNS4_4UMMA5MajorE0ELSP_0ELNSO_7ScaleInE0ELSQ_0EEEEEENS4_6LayoutINS5_IJSB_SB_SB_EEENS5_IJNSA_ILi0EEESV_SV_EEEEENS5_IJNS4_10UnderscoreESY_SY_EEEEENS4_23SM90_TMA_LOAD_MULTICASTENS4_14ComposedLayoutINS4_7SwizzleILi2ELi4ELi3EEENS4_18smem_ptr_flag_bitsILi16EEENST_INS5_IJNSA_ILi8EEESH_EEENS5_IJSH_SB_EEEEEEEvNS4_8identityENS4_13SM90_TMA_LOADES1B_vS1C_EENS_8epilogue10collective18CollectiveEpilogueINS1F_23Sm100TmaWarpSpecializedILi4ELi2ELi16ELb1ELb0EEEJSI_NS5_IJNST_ISF_SB_EENST_ISH_SB_EEEEESJ_SK_SJ_SK_NS1F_6fusion15FusionCallbacksIS1J_NS1N_17LinearCombinationISJ_fSJ_fLNS_15FloatRoundStyleE2EEESI_S1M_JEEENS4_5SM1004TMEM4LOAD26SM100_TMEM_LOAD_16dp256b4xES1D_S1B_NS4_17SM75_U32x4_LDSM_NENS4_14SM90_TMA_STOREES1B_NS4_17SM90_U32x4_STSM_NENS4_39AutoVectorizingCopyWithAssumedAlignmentILi128EEEEEEvvEEEEvNT_6ParamsE --------------------------
	.section	.nv.info._ZN7cutlass13device_kernelINS_4gemm6kernel13GemmUniversalIN4cute5tupleIJiiiiEEENS1_10collective13CollectiveMmaINS1_35MainloopSm100TmaUmmaWarpSpecializedILi4ELi2ELi4ENS5_IJNS4_1CILi1EEENSA_ILi2EEESB_EEEEENS5_IJNSA_ILi64EEENSA_ILi128EEENSA_ILi32EEEEEENS_6half_tENS5_IJlSB_lEEESJ_SK_NS4_8TiledMMAINS4_8MMA_AtomIJNS4_20SM100_MMA_F16BF16_SSISJ_SJ_fLi64ELi128ELNS4_4UMMA5MajorE0ELSP_0ELNSO_7ScaleInE0ELSQ_0EEEEEENS4_6LayoutINS5_IJSB_SB_SB_EEENS5_IJNSA_ILi0EEESV_SV_EEEEENS5_IJNS4_10UnderscoreESY_SY_EEEEENS4_23SM90_TMA_LOAD_MULTICASTENS4_14ComposedLayoutINS4_7SwizzleILi2ELi4ELi3EEENS4_18smem_ptr_flag_bitsILi16EEENST_INS5_IJNSA_ILi8EEESH_EEENS5_IJSH_SB_EEEEEEEvNS4_8identityENS4_13SM90_TMA_LOADES1B_vS1C_EENS_8epilogue10collective18CollectiveEpilogueINS1F_23Sm100TmaWarpSpecializedILi4ELi2ELi16ELb1ELb0EEEJSI_NS5_IJNST_ISF_SB_EENST_ISH_SB_EEEEESJ_SK_SJ_SK_NS1F_6fusion15FusionCallbacksIS1J_NS1N_17LinearCombinationISJ_fSJ_fLNS_15FloatRoundStyleE2EEESI_S1M_JEEENS4_5SM1004TMEM4LOAD26SM100_TMEM_LOAD_16dp256b4xES1D_S1B_NS4_17SM75_U32x4_LDSM_NENS4_14SM90_TMA_STOREES1B_NS4_17SM90_U32x4_STSM_NENS4_39AutoVectorizingCopyWithAssumedAlignmentILi128EEEEEEvvEEEEvNT_6ParamsE,"",@"SHT_CUDA_INFO"
	.sectionflags	@""
	.align	4


	//----- nvinfo : EIATTR_CUDA_API_VERSION
	.align		4
        /*0000*/ 	.byte	0x04, 0x37
        /*0002*/ 	.short	(.L_31 - .L_30)
.L_30:
        /*0004*/ 	.word	0x00000082


	//----- nvinfo : EIATTR_KPARAM_INFO
	.align		4
.L_31:
        /*0008*/ 	.byte	0x04, 0x17
        /*000a*/ 	.short	(.L_33 - .L_32)
.L_32:
        /*000c*/ 	.word	0x00000000
        /*0010*/ 	.short	0x0000
        /*0012*/ 	.short	0x0000
        /*0014*/ 	.byte	0x00, 0xf0, 0x01, 0x20


	//----- nvinfo : EIATTR_AT_ENTRY_FRAGMENTS
	.align		4
.L_33:
        /*0018*/ 	.byte	0x04, 0x4f
        /*001a*/ 	.short	(.L_35 - .L_34)


	//   ....[0]....
.L_34:
        /*001c*/ 	.word	0x00000006


	//----- nvinfo : EIATTR_RESERVED_SMEM_USED
	.align		4
.L_35:
        /*0020*/ 	.byte	0x01, 0x41
	.zero		2


	//----- nvinfo : EIATTR_SPARSE_MMA_MASK
	.align		4
        /*0024*/ 	.byte	0x03, 0x50
        /*0026*/ 	.short	0x0000


	//----- nvinfo : EIATTR_TCGEN05_1CTA_USED
	.align		4
        /*0028*/ 	.byte	0x01, 0x51
	.zero		2


	//----- nvinfo : EIATTR_MAXREG_COUNT
	.align		4
        /*002c*/ 	.byte	0x03, 0x1b
        /*002e*/ 	.short	0x00ff


	//----- nvinfo : EIATTR_NUM_BARRIERS
	.align		4
        /*0030*/ 	.byte	0x02, 0x4c
        /*0032*/ 	.byte	0x07
	.zero		1


	//----- nvinfo : EIATTR_EXTERNS
	.align		4
        /*0034*/ 	.byte	0x04, 0x0f
        /*0036*/ 	.short	(.L_37 - .L_36)


	//   ....[0]....
	.align		4
.L_36:
        /*0038*/ 	.word	index@(__assertfail)


	//----- nvinfo : EIATTR_MERCURY_ISA_VERSION
	.align		4
.L_37:
        /*003c*/ 	.byte	0x03, 0x5f
        /*003e*/ 	.short	0x0101


	//----- nvinfo : EIATTR_INT_WARP_WIDE_INSTR_OFFSETS
	.align		4
        /*0040*/ 	.byte	0x04, 0x31
        /*0042*/ 	.short	(.L_39 - .L_38)


	//   ....[0]....
.L_38:
        /*0044*/ 	.word	0x00003c60


	//   ....[1]....
        /*0048*/ 	.word	0x00003c90


	//   ....[2]....
        /*004c*/ 	.word	0x00003cb0


	//   ....[3]....
        /*0050*/ 	.word	0x00004830


	//   ....[4]....
        /*0054*/ 	.word	0x000048a0


	//   ....[5]....
        /*0058*/ 	.word	0x00004970


	//   ....[6]....
        /*005c*/ 	.word	0x000049f0


	//   ....[7]....
        /*0060*/ 	.word	0x00004ae0


	//   ....[8]....
        /*0064*/ 	.word	0x00004b60


	//   ....[9]....
        /*0068*/ 	.word	0x00004c40


	//   ....[10]....
        /*006c*/ 	.word	0x00004cf0


	//----- nvinfo : EIATTR_COOP_GROUP_MASK_REGIDS
	.align		4
.L_39:
        /*0070*/ 	.byte	0x04, 0x29
        /*0072*/ 	.short	(.L_41 - .L_40)


	//   ....[0]....
.L_40:
        /*0074*/ 	.word	0xffffffff


	//   ....[1]....
        /*0078*/ 	.word	0xffffffff


	//   ....[2]....
        /*007c*/ 	.word	0xffffffff


	//   ....[3]....
        /*0080*/ 	.word	0xffffffff


	//   ....[4]....
        /*0084*/ 	.word	0xffffffff


	//   ....[5]....
        /*0088*/ 	.word	0xffffffff


	//   ....[6]....
        /*008c*/ 	.word	0xffffffff


	//   ....[7]....
        /*0090*/ 	.word	0xffffffff


	//   ....[8]....
        /*0094*/ 	.word	0xffffffff


	//   ....[9]....
        /*0098*/ 	.word	0xffffffff


	//   ....[10]....
        /*009c*/ 	.word	0xffffffff


	//   ....[11]....
        /*00a0*/ 	.word	0xffffffff


	//   ....[12]....
        /*00a4*/ 	.word	0xffffffff


	//   ....[13]....
        /*00a8*/ 	.word	0xffffffff


	//----- nvinfo : EIATTR_COOP_GROUP_INSTR_OFFSETS
	.align		4
.L_41:
        /*00ac*/ 	.byte	0x04, 0x28
        /*00ae*/ 	.short	(.L_43 - .L_42)


	//   ....[0]....
.L_42:
        /*00b0*/ 	.word	0x00000080


	//   ....[1]....
        /*00b4*/ 	.word	0x000004f0


	//   ....[2]....
        /*00b8*/ 	.word	0x000006a0


	//   ....[3]....
        /*00bc*/ 	.word	0x00000840


	//   ....[4]....
        /*00c0*/ 	.word	0x00000940


	//   ....[5]....
        /*00c4*/ 	.word	0x00000ab0


	//   ....[6]....
        /*00c8*/ 	.word	0x00000c50


	//   ....[7]....
        /*00cc*/ 	.word	0x00000e00


	//   ....[8]....
        /*00d0*/ 	.word	0x00002040


	//   ....[9]....
        /*00d4*/ 	.word	0x00002f30


	//   ....[10]....
        /*00d8*/ 	.word	0x00003140


	//   ....[11]....
        /*00dc*/ 	.word	0x00003170


	//   ....[12]....
        /*00e0*/ 	.word	0x00003b40


	//   ....[13]....
        /*00e4*/ 	.word	0x00003d70


	//----- nvinfo : EIATTR_VRC_CTA_INIT_COUNT
	.align		4
.L_43:
        /*00e8*/ 	.byte	0x02, 0x4a
        /*00ea*/ 	.byte	0x80
	.zero		1


	//----- nvinfo : EIATTR_SYSCALL_OFFSETS
	.align		4
        /*00ec*/ 	.byte	0x04, 0x46
        /*00ee*/ 	.short	(.L_45 - .L_44)


	//   ....[0]....
.L_44:
        /*00f0*/ 	.word	0x00005980


	//   ....[1]....
        /*00f4*/ 	.word	0x00005a70


	//   ....[2]....
        /*00f8*/ 	.word	0x00006200


	//   ....[3]....
        /*00fc*/ 	.word	0x00006ab0


	//   ....[4]....
        /*0100*/ 	.word	0x00007340


	//   ....[5]....
        /*0104*/ 	.word	0x00007bc0


	//----- nvinfo : EIATTR_MBARRIER_INSTR_OFFSETS
	.align		4
.L_45:
        /*0108*/ 	.byte	0x04, 0x39
        /*010a*/ 	.short	(.L_47 - .L_46)


	//   ....[0]....
.L_46:
        /*010c*/ 	.word	0x00000610
        /*0110*/ 	.word	0x000000ff
        /*0114*/ 	.word	0x00000000
        /*0118*/ 	.short	0x0100
        /*011a*/ 	.byte	0x04
	.zero		1


	//   ....[1]....
        /*011c*/ 	.word	0x00000620
        /*0120*/ 	.word	0x000000ff
        /*0124*/ 	.word	0x00000020
        /*0128*/ 	.short	0x0100
        /*012a*/ 	.byte	0x04
	.zero		1


	//   ....[2]....
        /*012c*/ 	.word	0x00000630
        /*0130*/ 	.word	0x000000ff
        /*0134*/ 	.word	0x00000008
        /*0138*/ 	.short	0x0100
        /*013a*/ 	.byte	0x04
	.zero		1


	//   ....[3]....
        /*013c*/ 	.word	0x00000640
        /*0140*/ 	.word	0x000000ff
        /*0144*/ 	.word	0x00000028
        /*0148*/ 	.short	0x0100
        /*014a*/ 	.byte	0x04
	.zero		1


	//   ....[4]....
        /*014c*/ 	.word	0x00000650
        /*0150*/ 	.word	0x000000ff
        /*0154*/ 	.word	0x00000010
        /*0158*/ 	.short	0x0100
        /*015a*/ 	.byte	0x04
	.zero		1


	//   ....[5]....
        /*015c*/ 	.word	0x00000660
        /*0160*/ 	.word	0x000000ff
        /*0164*/ 	.word	0x00000030
        /*0168*/ 	.short	0x0100
        /*016a*/ 	.byte	0x04
	.zero		1


	//   ....[6]....
        /*016c*/ 	.word	0x00000670
        /*0170*/ 	.word	0x000000ff
        /*0174*/ 	.word	0x00000018
        /*0178*/ 	.short	0x0100
        /*017a*/ 	.byte	0x04
	.zero		1


	//   ....[7]....
        /*017c*/ 	.word	0x00000680
        /*0180*/ 	.word	0x000000ff
        /*0184*/ 	.word	0x00000038
        /*0188*/ 	.short	0x0100
        /*018a*/ 	.byte	0x04
	.zero		1


	//   ....[8]....
        /*018c*/ 	.word	0x000007b0
        /*0190*/ 	.word	0x000000ff
        /*0194*/ 	.word	0x00000040
        /*0198*/ 	.short	0x0100
        /*019a*/ 	.byte	0x04
	.zero		1


	//   ....[9]....
        /*019c*/ 	.word	0x000007c0
        /*01a0*/ 	.word	0x000000ff
        /*01a4*/ 	.word	0x00000060
        /*01a8*/ 	.short	0x0100
        /*01aa*/ 	.byte	0x04
	.zero		1


	//   ....[10]....
        /*01ac*/ 	.word	0x000007d0
        /*01b0*/ 	.word	0x000000ff
        /*01b4*/ 	.word	0x00000048
        /*01b8*/ 	.short	0x0100
        /*01ba*/ 	.byte	0x04
	.zero		1


	//   ....[11]....
        /*01bc*/ 	.word	0x000007e0
        /*01c0*/ 	.word	0x000000ff
        /*01c4*/ 	.word	0x00000068
        /*01c8*/ 	.short	0x0100
        /*01ca*/ 	.byte	0x04
	.zero		1


	//   ....[12]....
        /*01cc*/ 	.word	0x000007f0
        /*01d0*/ 	.word	0x000000ff
        /*01d4*/ 	.word	0x00000050
        /*01d8*/ 	.short	0x0100
        /*01da*/ 	.byte	0x04
	.zero		1


	//   ....[13]....
        /*01dc*/ 	.word	0x00000800
        /*01e0*/ 	.word	0x000000ff
        /*01e4*/ 	.word	0x00000070
        /*01e8*/ 	.short	0x0100
        /*01ea*/ 	.byte	0x04
	.zero		1


	//   ....[14]....
        /*01ec*/ 	.word	0x00000810
        /*01f0*/ 	.word	0x000000ff
        /*01f4*/ 	.word	0x00000058
        /*01f8*/ 	.short	0x0100
        /*01fa*/ 	.byte	0x04
	.zero		1


	//   ....[15]....
        /*01fc*/ 	.word	0x00000820
        /*0200*/ 	.word	0x000000ff
        /*0204*/ 	.word	0x00000078
        /*0208*/ 	.short	0x0100
        /*020a*/ 	.byte	0x04
	.zero		1


	//   ....[16]....
        /*020c*/ 	.word	0x00000910
        /*0210*/ 	.word	0x000000ff
        /*0214*/ 	.word	0x00000080
        /*0218*/ 	.short	0x0100
        /*021a*/ 	.byte	0x06
	.zero		1


	//   ....[17]....
        /*021c*/ 	.word	0x00000920
        /*0220*/ 	.word	0x000000ff
        /*0224*/ 	.word	0x00000088
        /*0228*/ 	.short	0x0100
        /*022a*/ 	.byte	0x06
	.zero		1


	//   ....[18]....
        /*022c*/ 	.word	0x00000a60
        /*0230*/ 	.word	0x000000ff
        /*0234*/ 	.word	0x00000090
        /*0238*/ 	.short	0x0100
        /*023a*/ 	.byte	0x06
	.zero		1


	//   ....[19]....
        /*023c*/ 	.word	0x00000a70
        /*0240*/ 	.word	0x000000ff
        /*0244*/ 	.word	0x000000a0
        /*0248*/ 	.short	0x0100
        /*024a*/ 	.byte	0x06
	.zero		1


	//   ....[20]....
        /*024c*/ 	.word	0x00000a80
        /*0250*/ 	.word	0x000000ff
        /*0254*/ 	.word	0x00000098
        /*0258*/ 	.short	0x0100
        /*025a*/ 	.byte	0x06
	.zero		1


	//   ....[21]....
        /*025c*/ 	.word	0x00000a90
        /*0260*/ 	.word	0x000000ff
        /*0264*/ 	.word	0x000000a8
        /*0268*/ 	.short	0x0100
        /*026a*/ 	.byte	0x06
	.zero		1


	//   ....[22]....
        /*026c*/ 	.word	0x00000bc0
        /*0270*/ 	.word	0x000000ff
        /*0274*/ 	.word	0x000000b0
        /*0278*/ 	.short	0x0100
        /*027a*/ 	.byte	0x04
	.zero		1


	//   ....[23]....
        /*027c*/ 	.word	0x00000bd0
        /*0280*/ 	.word	0x000000ff
        /*0284*/ 	.word	0x000000d0
        /*0288*/ 	.short	0x0100
        /*028a*/ 	.byte	0x04
	.zero		1


	//   ....[24]....
        /*028c*/ 	.word	0x00000be0
        /*0290*/ 	.word	0x000000ff
        /*0294*/ 	.word	0x000000b8
        /*0298*/ 	.short	0x0100
        /*029a*/ 	.byte	0x04
	.zero		1


	//   ....[25]....
        /*029c*/ 	.word	0x00000bf0
        /*02a0*/ 	.word	0x000000ff
        /*02a4*/ 	.word	0x000000d8
        /*02a8*/ 	.short	0x0100
        /*02aa*/ 	.byte	0x04
	.zero		1


	//   ....[26]....
        /*02ac*/ 	.word	0x00000c00
        /*02b0*/ 	.word	0x000000ff
        /*02b4*/ 	.word	0x000000c0
        /*02b8*/ 	.short	0x0100
        /*02ba*/ 	.byte	0x04
	.zero		1


	//   ....[27]....
        /*02bc*/ 	.word	0x00000c10
        /*02c0*/ 	.word	0x000000ff
        /*02c4*/ 	.word	0x000000e0
        /*02c8*/ 	.short	0x0100
        /*02ca*/ 	.byte	0x04
	.zero		1


	//   ....[28]....
        /*02cc*/ 	.word	0x00000c20
        /*02d0*/ 	.word	0x000000ff
        /*02d4*/ 	.word	0x000000c8
        /*02d8*/ 	.short	0x0100
        /*02da*/ 	.byte	0x04
	.zero		1


	//   ....[29]....
        /*02dc*/ 	.word	0x00000c30
        /*02e0*/ 	.word	0x000000ff
        /*02e4*/ 	.word	0x000000e8
        /*02e8*/ 	.short	0x0100
        /*02ea*/ 	.byte	0x04
	.zero		1


	//   ....[30]....
        /*02ec*/ 	.word	0x00000d20
        /*02f0*/ 	.word	0x000000ff
        /*02f4*/ 	.word	0x000000f0
        /*02f8*/ 	.short	0x0100
        /*02fa*/ 	.byte	0x04
	.zero		1


	//   ....[31]....
        /*02fc*/ 	.word	0x00000d30
        /*0300*/ 	.word	0x000000ff
        /*0304*/ 	.word	0x00000100
        /*0308*/ 	.short	0x0100
        /*030a*/ 	.byte	0x04
	.zero		1


	//   ....[32]....
        /*030c*/ 	.word	0x00000d40
        /*0310*/ 	.word	0x000000ff
        /*0314*/ 	.word	0x000000f8
        /*0318*/ 	.short	0x0100
        /*031a*/ 	.byte	0x04
	.zero		1


	//   ....[33]....
        /*031c*/ 	.word	0x00000d50
        /*0320*/ 	.word	0x000000ff
        /*0324*/ 	.word	0x00000108
        /*0328*/ 	.short	0x0100
        /*032a*/ 	.byte	0x04
	.zero		1


	//   ....[34]....
        /*032c*/ 	.word	0x000018e0
        /*0330*/ 	.word	0x00000000
        /*0334*/ 	.word	0x00000100
        /*0338*/ 	.short	0x010a
        /*033a*/ 	.byte	0xff
	.zero		1


	//   ....[35]....
        /*033c*/ 	.word	0x00001910
        /*0340*/ 	.word	0x00000000
        /*0344*/ 	.word	0x000000f0
        /*0348*/ 	.short	0x0101
        /*034a*/ 	.byte	0xff
	.zero		1


	//   ....[36]....
        /*034c*/ 	.word	0x000019c0
        /*0350*/ 	.word	0x000000ff
        /*0354*/ 	.word	0x00000020
        /*0358*/ 	.short	0x010a
        /*035a*/ 	.byte	0x04
	.zero		1


	//   ....[37]....
        /*035c*/ 	.word	0x00001a40
        /*0360*/ 	.word	0x000000ff
        /*0364*/ 	.word	0x00000020
        /*0368*/ 	.short	0x010a
        /*036a*/ 	.byte	0x21
	.zero		1


	//   ....[38]....
        /*036c*/ 	.word	0x00001bd0
        /*0370*/ 	.word	0x000000ff
        /*0374*/ 	.word	0x00000020
        /*0378*/ 	.short	0x010a
        /*037a*/ 	.byte	0x08
	.zero		1


	//   ....[39]....
        /*037c*/ 	.word	0x00001d00
        /*0380*/ 	.word	0x000000ff
        /*0384*/ 	.word	0x00000088
        /*0388*/ 	.short	0x0101
        /*038a*/ 	.byte	0x07
	.zero		1


	//   ....[40]....
        /*038c*/ 	.word	0x00001d20
        /*0390*/ 	.word	0x000000ff
        /*0394*/ 	.word	0x00000020
        /*0398*/ 	.short	0x010a
        /*039a*/ 	.byte	0x04
	.zero		1


	//   ....[41]....
        /*039c*/ 	.word	0x00001da0
        /*03a0*/ 	.word	0x000000ff
        /*03a4*/ 	.word	0x00000020
        /*03a8*/ 	.short	0x010a
        /*03aa*/ 	.byte	0x11
	.zero		1


	//   ....[42]....
        /*03ac*/ 	.word	0x00001f30
        /*03b0*/ 	.word	0x000000ff
        /*03b4*/ 	.word	0x00000020
        /*03b8*/ 	.short	0x010a
        /*03ba*/ 	.byte	0x06
	.zero		1


	//   ....[43]....
        /*03bc*/ 	.word	0x00002070
        /*03c0*/ 	.word	0x00000003
        /*03c4*/ 	.word	0x00000090
        /*03c8*/ 	.short	0x010a
        /*03ca*/ 	.byte	0xff
	.zero		1


	//   ....[44]....
        /*03cc*/ 	.word	0x000021c0
        /*03d0*/ 	.word	0x00000000
        /*03d4*/ 	.word	0x00000000
        /*03d8*/ 	.short	0x0101
        /*03da*/ 	.byte	0xff
	.zero		1


	//   ....[45]....
        /*03dc*/ 	.word	0x00002780
        /*03e0*/ 	.word	0x000000ff
        /*03e4*/ 	.word	0x00000000
        /*03e8*/ 	.short	0x010a
        /*03ea*/ 	.byte	0x04
	.zero		1


	//   ....[46]....
        /*03ec*/ 	.word	0x00002810
        /*03f0*/ 	.word	0x000000ff
        /*03f4*/ 	.word	0x00000000
        /*03f8*/ 	.short	0x010a
        /*03fa*/ 	.byte	0x05
	.zero		1


	//   ....[47]....
        /*03fc*/ 	.word	0x000028a0
        /*0400*/ 	.word	0x000000ff
        /*0404*/ 	.word	0x00000000
        /*0408*/ 	.short	0x010a
        /*040a*/ 	.byte	0x05
	.zero		1


	//   ....[48]....
        /*040c*/ 	.word	0x00002940
        /*0410*/ 	.word	0x00000000
        /*0414*/ 	.word	0x00000000
        /*0418*/ 	.short	0x010a
        /*041a*/ 	.byte	0xff
	.zero		1


	//   ....[49]....
        /*041c*/ 	.word	0x00002a80
        /*0420*/ 	.word	0x00000002
        /*0424*/ 	.word	0x000000f0
        /*0428*/ 	.short	0x010a
        /*042a*/ 	.byte	0xff
	.zero		1


	//   ....[50]....
        /*042c*/ 	.word	0x00002af0
        /*0430*/ 	.word	0x00000002
        /*0434*/ 	.word	0x00000000
        /*0438*/ 	.short	0x0101
        /*043a*/ 	.byte	0xff
	.zero		1


	//   ....[51]....
        /*043c*/ 	.word	0x00002b10
        /*0440*/ 	.word	0x000000ff
        /*0444*/ 	.word	0x000000a0
        /*0448*/ 	.short	0x010a
        /*044a*/ 	.byte	0x04
	.zero		1


	//   ....[52]....
        /*044c*/ 	.word	0x00002c30
        /*0450*/ 	.word	0x00000002
        /*0454*/ 	.word	0x00000090
        /*0458*/ 	.short	0x010a
        /*045a*/ 	.byte	0xff
	.zero		1


	//   ....[53]....
        /*045c*/ 	.word	0x00002d30
        /*0460*/ 	.word	0x00000002
        /*0464*/ 	.word	0x00000000
        /*0468*/ 	.short	0x0101
        /*046a*/ 	.byte	0xff
	.zero		1


	//   ....[54]....
        /*046c*/ 	.word	0x00002dc0
        /*0470*/ 	.word	0x000000ff
        /*0474*/ 	.word	0x000000a0
        /*0478*/ 	.short	0x0106
        /*047a*/ 	.byte	0x04
	.zero		1


	//   ....[55]....
        /*047c*/ 	.word	0x00002de0
        /*0480*/ 	.word	0x000000ff
        /*0484*/ 	.word	0x000000a0
        /*0488*/ 	.short	0x010a
        /*048a*/ 	.byte	0x04
	.zero		1


	//   ....[56]....
        /*048c*/ 	.word	0x00002e70
        /*0490*/ 	.word	0x000000ff
        /*0494*/ 	.word	0x000000a0
        /*0498*/ 	.short	0x0106
        /*049a*/ 	.byte	0x07
	.zero		1


	//   ....[57]....
        /*049c*/ 	.word	0x00002eb0
        /*04a0*/ 	.word	0x00000000
        /*04a4*/ 	.word	0x000000a0
        /*04a8*/ 	.short	0x010a
        /*04aa*/ 	.byte	0xff
	.zero		1


	//   ....[58]....
        /*04ac*/ 	.word	0x000033d0
        /*04b0*/ 	.word	0x00000000
        /*04b4*/ 	.word	0x00000090
        /*04b8*/ 	.short	0x010a
        /*04ba*/ 	.byte	0xff
	.zero		1


	//   ....[59]....
        /*04bc*/ 	.word	0x000034d0
        /*04c0*/ 	.word	0x00000003
        /*04c4*/ 	.word	0x00000000
        /*04c8*/ 	.short	0x0101
        /*04ca*/ 	.byte	0xff
	.zero		1


	//   ....[60]....
        /*04cc*/ 	.word	0x000034e0
        /*04d0*/ 	.word	0x000000ff
        /*04d4*/ 	.word	0x00000000
        /*04d8*/ 	.short	0x010a
        /*04da*/ 	.byte	0x04
	.zero		1


	//   ....[61]....
        /*04dc*/ 	.word	0x00003560
        /*04e0*/ 	.word	0x000000ff
        /*04e4*/ 	.word	0x000000d0
        /*04e8*/ 	.short	0x010a
        /*04ea*/ 	.byte	0x17
	.zero		1


	//   ....[62]....
        /*04ec*/ 	.word	0x00003640
        /*04f0*/ 	.word	0x000000ff
        /*04f4*/ 	.word	0x00000000
        /*04f8*/ 	.short	0x010a
        /*04fa*/ 	.byte	0x05
	.zero		1


	//   ....[63]....
        /*04fc*/ 	.word	0x00003780
        /*0500*/ 	.word	0x000000ff
        /*0504*/ 	.word	0x00000000
        /*0508*/ 	.short	0x010a
        /*050a*/ 	.byte	0x04
	.zero		1


	//   ....[64]....
        /*050c*/ 	.word	0x00003970
        /*0510*/ 	.word	0x000000ff
        /*0514*/ 	.word	0x00000000
        /*0518*/ 	.short	0x010a
        /*051a*/ 	.byte	0x04
	.zero		1


	//   ....[65]....
        /*051c*/ 	.word	0x00003a00
        /*0520*/ 	.word	0x000000ff
        /*0524*/ 	.word	0x00000000
        /*0528*/ 	.short	0x010a
        /*052a*/ 	.byte	0x05
	.zero		1


	//   ....[66]....
        /*052c*/ 	.word	0x00003a90
        /*0530*/ 	.word	0x000000ff
        /*0534*/ 	.word	0x00000000
        /*0538*/ 	.short	0x010a
        /*053a*/ 	.byte	0x05
	.zero		1


	//   ....[67]....
        /*053c*/ 	.word	0x00003b20
        /*0540*/ 	.word	0x000000ff
        /*0544*/ 	.word	0x00000000
        /*0548*/ 	.short	0x010a
        /*054a*/ 	.byte	0x04
	.zero		1


	//   ....[68]....
        /*054c*/ 	.word	0x00004030
        /*0550*/ 	.word	0x0000000c
        /*0554*/ 	.word	0x00000090
        /*0558*/ 	.short	0x010a
        /*055a*/ 	.byte	0xff
	.zero		1


	//   ....[69]....
        /*055c*/ 	.word	0x000041a0
        /*0560*/ 	.word	0x00000000
        /*0564*/ 	.word	0x00000000
        /*0568*/ 	.short	0x0101
        /*056a*/ 	.byte	0xff
	.zero		1


	//   ....[70]....
        /*056c*/ 	.word	0x00004630
        /*0570*/ 	.word	0x000000ff
        /*0574*/ 	.word	0x00000088
        /*0578*/ 	.short	0x010a
        /*057a*/ 	.byte	0x15
	.zero		1


	//   ....[71]....
        /*057c*/ 	.word	0x000047b0
        /*0580*/ 	.word	0x000000ff
        /*0584*/ 	.word	0x00000060
        /*0588*/ 	.short	0x010a
        /*058a*/ 	.byte	0x15
	.zero		1


	//   ....[72]....
        /*058c*/ 	.word	0x00004920
        /*0590*/ 	.word	0x000000ff
        /*0594*/ 	.word	0x00000040
        /*0598*/ 	.short	0x010b
        /*059a*/ 	.byte	0x15
	.zero		1


	//   ....[73]....
        /*059c*/ 	.word	0x00004930
        /*05a0*/ 	.word	0x000000ff
        /*05a4*/ 	.word	0x00000000
        /*05a8*/ 	.short	0x0101
        /*05aa*/ 	.byte	0x28
	.zero		1


	//   ....[74]....
        /*05ac*/ 	.word	0x00004940
        /*05b0*/ 	.word	0x000000ff
        /*05b4*/ 	.word	0x00000068
        /*05b8*/ 	.short	0x010a
        /*05ba*/ 	.byte	0x15
	.zero		1


	//   ....[75]....
        /*05bc*/ 	.word	0x00004a90
        /*05c0*/ 	.word	0x000000ff
        /*05c4*/ 	.word	0x00000048
        /*05c8*/ 	.short	0x010b
        /*05ca*/ 	.byte	0x15
	.zero		1


	//   ....[76]....
        /*05cc*/ 	.word	0x00004aa0
        /*05d0*/ 	.word	0x000000ff
        /*05d4*/ 	.word	0x00000000
        /*05d8*/ 	.short	0x0101
        /*05da*/ 	.byte	0x27
	.zero		1


	//   ....[77]....
        /*05dc*/ 	.word	0x00004ab0
        /*05e0*/ 	.word	0x000000ff
        /*05e4*/ 	.word	0x00000070
        /*05e8*/ 	.short	0x010a
        /*05ea*/ 	.byte	0x15
	.zero		1


	//   ....[78]....
        /*05ec*/ 	.word	0x00004bf0
        /*05f0*/ 	.word	0x000000ff
        /*05f4*/ 	.word	0x00000050
        /*05f8*/ 	.short	0x010b
        /*05fa*/ 	.byte	0x15
	.zero		1


	//   ....[79]....
        /*05fc*/ 	.word	0x00004c00
        /*0600*/ 	.word	0x000000ff
        /*0604*/ 	.word	0x00000000
        /*0608*/ 	.short	0x0101
        /*060a*/ 	.byte	0x26
	.zero		1


	//   ....[80]....
        /*060c*/ 	.word	0x00004c10
        /*0610*/ 	.word	0x000000ff
        /*0614*/ 	.word	0x00000078
        /*0618*/ 	.short	0x010a
        /*061a*/ 	.byte	0x15
	.zero		1


	//   ....[81]....
        /*061c*/ 	.word	0x00004e10
        /*0620*/ 	.word	0x000000ff
        /*0624*/ 	.word	0x00000058
        /*0628*/ 	.short	0x010b
        /*062a*/ 	.byte	0x15
	.zero		1


	//   ....[82]....
        /*062c*/ 	.word	0x00004e20
        /*0630*/ 	.word	0x000000ff
        /*0634*/ 	.word	0x00000000
        /*0638*/ 	.short	0x0101
        /*063a*/ 	.byte	0x25
	.zero		1


	//   ....[83]....
        /*063c*/ 	.word	0x00004e50
        /*0640*/ 	.word	0x000000ff
        /*0644*/ 	.word	0x00000060
        /*0648*/ 	.short	0x010a
        /*064a*/ 	.byte	0x15
	.zero		1


	//   ....[84]....
        /*064c*/ 	.word	0x00004e70
        /*0650*/ 	.word	0x000000ff
        /*0654*/ 	.word	0x00000068
        /*0658*/ 	.short	0x010a
        /*065a*/ 	.byte	0x15
	.zero		1


	//   ....[85]....
        /*065c*/ 	.word	0x00004e90
        /*0660*/ 	.word	0x000000ff
        /*0664*/ 	.word	0x00000070
        /*0668*/ 	.short	0x010a
        /*066a*/ 	.byte	0x15
	.zero		1


	//   ....[86]....
        /*066c*/ 	.word	0x00004ed0
        /*0670*/ 	.word	0x00000000
        /*0674*/ 	.word	0x00000078
        /*0678*/ 	.short	0x010a
        /*067a*/ 	.byte	0xff
	.zero		1


	//   ....[87]....
        /*067c*/ 	.word	0x00005210
        /*0680*/ 	.word	0x00000003
        /*0684*/ 	.word	0x00000090
        /*0688*/ 	.short	0x010a
        /*068a*/ 	.byte	0xff
	.zero		1


	//   ....[88]....
        /*068c*/ 	.word	0x00005390
        /*0690*/ 	.word	0x00000000
        /*0694*/ 	.word	0x00000000
        /*0698*/ 	.short	0x0101
        /*069a*/ 	.byte	0xff
	.zero		1


	//   ....[89]....
        /*069c*/ 	.word	0x00005eb0
        /*06a0*/ 	.word	0x000000ff
        /*06a4*/ 	.word	0x00000040
        /*06a8*/ 	.short	0x010a
        /*06aa*/ 	.byte	0x2c
	.zero		1


	//   ....[90]....
        /*06ac*/ 	.word	0x00005ef0
        /*06b0*/ 	.word	0x0000001a
        /*06b4*/ 	.word	0x000000b0
        /*06b8*/ 	.short	0x010a
        /*06ba*/ 	.byte	0xff
	.zero		1


	//   ....[91]....
        /*06bc*/ 	.word	0x00006000
        /*06c0*/ 	.word	0x000000ff
        /*06c4*/ 	.word	0x00000040
        /*06c8*/ 	.short	0x010a
        /*06ca*/ 	.byte	0x2c
	.zero		1


	//   ....[92]....
        /*06cc*/ 	.word	0x000060e0
        /*06d0*/ 	.word	0x0000001a
        /*06d4*/ 	.word	0x000000b0
        /*06d8*/ 	.short	0x010a
        /*06da*/ 	.byte	0xff
	.zero		1


	//   ....[93]....
        /*06dc*/ 	.word	0x00006810
        /*06e0*/ 	.word	0x00000000
        /*06e4*/ 	.word	0x00000000
        /*06e8*/ 	.short	0x0101
        /*06ea*/ 	.byte	0xff
	.zero		1


	//   ....[94]....
        /*06ec*/ 	.word	0x00006820
        /*06f0*/ 	.word	0x00000004
        /*06f4*/ 	.word	0x00000040
        /*06f8*/ 	.short	0x010a
        /*06fa*/ 	.byte	0xff
	.zero		1


	//   ....[95]....
        /*06fc*/ 	.word	0x000068e0
        /*0700*/ 	.word	0x00000004
        /*0704*/ 	.word	0x00000040
        /*0708*/ 	.short	0x010a
        /*070a*/ 	.byte	0xff
	.zero		1


	//   ....[96]....
        /*070c*/ 	.word	0x000070a0
        /*0710*/ 	.word	0x00000000
        /*0714*/ 	.word	0x00000000
        /*0718*/ 	.short	0x0101
        /*071a*/ 	.byte	0xff
	.zero		1


	//   ....[97]....
        /*071c*/ 	.word	0x000070c0
        /*0720*/ 	.word	0x00000002
        /*0724*/ 	.word	0x00000040
        /*0728*/ 	.short	0x010a
        /*072a*/ 	.byte	0xff
	.zero		1


	//   ....[98]....
        /*072c*/ 	.word	0x00007170
        /*0730*/ 	.word	0x00000002
        /*0734*/ 	.word	0x00000040
        /*0738*/ 	.short	0x010a
        /*073a*/ 	.byte	0xff
	.zero		1


	//   ....[99]....
        /*073c*/ 	.word	0x00007920
        /*0740*/ 	.word	0x00000000
        /*0744*/ 	.word	0x00000000
        /*0748*/ 	.short	0x0101
        /*074a*/ 	.byte	0xff
	.zero		1


	//   ....[100]....
        /*074c*/ 	.word	0x00007940
        /*0750*/ 	.word	0x00000003
        /*0754*/ 	.word	0x00000040
        /*0758*/ 	.short	0x010a
        /*075a*/ 	.byte	0xff
	.zero		1


	//   ....[101]....
        /*075c*/ 	.word	0x000079f0
        /*0760*/ 	.word	0x00000003
        /*0764*/ 	.word	0x00000040
        /*0768*/ 	.short	0x010a
        /*076a*/ 	.byte	0xff
	.zero		1


	//   ....[102]....
        /*076c*/ 	.word	0x00007e00
        /*0770*/ 	.word	0x000000ff
        /*0774*/ 	.word	0x00000000
        /*0778*/ 	.short	0x0101
        /*077a*/ 	.byte	0x04
	.zero		1


	//   ....[103]....
        /*077c*/ 	.word	0x00008210
        /*0780*/ 	.word	0x00000000
        /*0784*/ 	.word	0x00000000
        /*0788*/ 	.short	0x0101
        /*078a*/ 	.byte	0xff
	.zero		1


	//   ....[104]....
        /*078c*/ 	.word	0x000084c0
        /*0790*/ 	.word	0x000000ff
        /*0794*/ 	.word	0x00000000
        /*0798*/ 	.short	0x0101
        /*079a*/ 	.byte	0x04
	.zero		1


	//   ....[105]....
        /*079c*/ 	.word	0x000084e0
        /*07a0*/ 	.word	0x00000000
        /*07a4*/ 	.word	0x00000100
        /*07a8*/ 	.short	0x010a
        /*07aa*/ 	.byte	0xff
	.zero		1


	//   ....[106]....
        /*07ac*/ 	.word	0x00008540
        /*07b0*/ 	.word	0x00000000
        /*07b4*/ 	.word	0x00000020
        /*07b8*/ 	.short	0x010a
        /*07ba*/ 	.byte	0xff
	.zero		1


	//   ....[107]....
        /*07bc*/ 	.word	0x000085a0
        /*07c0*/ 	.word	0x00000000
        /*07c4*/ 	.word	0x00000020
        /*07c8*/ 	.short	0x010a
        /*07ca*/ 	.byte	0xff
	.zero		1


	//   ....[108]....
        /*07cc*/ 	.word	0x000085f0
        /*07d0*/ 	.word	0x00000003
        /*07d4*/ 	.word	0x00000090
        /*07d8*/ 	.short	0x010a
        /*07da*/ 	.byte	0xff
	.zero		1


	//   ....[109]....
        /*07dc*/ 	.word	0x00008650
        /*07e0*/ 	.word	0x00000000
        /*07e4*/ 	.word	0x00000000
        /*07e8*/ 	.short	0x010a
        /*07ea*/ 	.byte	0xff
	.zero		1


	//   ....[110]....
        /*07ec*/ 	.word	0x000086b0
        /*07f0*/ 	.word	0x00000000
        /*07f4*/ 	.word	0x00000000
        /*07f8*/ 	.short	0x010a
        /*07fa*/ 	.byte	0xff
	.zero		1


	//   ....[111]....
        /*07fc*/ 	.word	0x00008710
        /*0800*/ 	.word	0x00000000
        /*0804*/ 	.word	0x00000000
        /*0808*/ 	.short	0x010a
        /*080a*/ 	.byte	0xff
	.zero		1


	//   ....[112]....
        /*080c*/ 	.word	0x00008760
        /*0810*/ 	.word	0x00000002
        /*0814*/ 	.word	0x000000f0
        /*0818*/ 	.short	0x010a
        /*081a*/ 	.byte	0xff
	.zero		1


	//   ....[113]....
        /*081c*/ 	.word	0x000087c0
        /*0820*/ 	.word	0x00000002
        /*0824*/ 	.word	0x000000a0
        /*0828*/ 	.short	0x010a
        /*082a*/ 	.byte	0xff
	.zero		1


	//   ....[114]....
        /*082c*/ 	.word	0x00008810
        /*0830*/ 	.word	0x00000002
        /*0834*/ 	.word	0x00000090
        /*0838*/ 	.short	0x010a
        /*083a*/ 	.byte	0xff
	.zero		1


	//   ....[115]....
        /*083c*/ 	.word	0x00008870
        /*0840*/ 	.word	0x00000000
        /*0844*/ 	.word	0x000000a0
        /*0848*/ 	.short	0x010a
        /*084a*/ 	.byte	0xff
	.zero		1


	//   ....[116]....
        /*084c*/ 	.word	0x000088c0
        /*0850*/ 	.word	0x00000000
        /*0854*/ 	.word	0x00000090
        /*0858*/ 	.short	0x010a
        /*085a*/ 	.byte	0xff
	.zero		1


	//   ....[117]....
        /*085c*/ 	.word	0x00008920
        /*0860*/ 	.word	0x00000002
        /*0864*/ 	.word	0x000000d0
        /*0868*/ 	.short	0x010a
        /*086a*/ 	.byte	0xff
	.zero		1


	//   ....[118]....
        /*086c*/ 	.word	0x00008980
        /*0870*/ 	.word	0x00000000
        /*0874*/ 	.word	0x00000000
        /*0878*/ 	.short	0x010a
        /*087a*/ 	.byte	0xff
	.zero		1


	//   ....[119]....
        /*087c*/ 	.word	0x000089e0
        /*0880*/ 	.word	0x00000000
        /*0884*/ 	.word	0x00000000
        /*0888*/ 	.short	0x010a
        /*088a*/ 	.byte	0xff
	.zero		1


	//   ....[120]....
        /*088c*/ 	.word	0x00008a40
        /*0890*/ 	.word	0x00000000
        /*0894*/ 	.word	0x00000000
        /*0898*/ 	.short	0x010a
        /*089a*/ 	.byte	0xff
	.zero		1


	//   ....[121]....
        /*089c*/ 	.word	0x00008aa0
        /*08a0*/ 	.word	0x00000000
        /*08a4*/ 	.word	0x00000000
        /*08a8*/ 	.short	0x010a
        /*08aa*/ 	.byte	0xff
	.zero		1


	//   ....[122]....
        /*08ac*/ 	.word	0x00008b00
        /*08b0*/ 	.word	0x00000000
        /*08b4*/ 	.word	0x00000000
        /*08b8*/ 	.short	0x010a
        /*08ba*/ 	.byte	0xff
	.zero		1


	//   ....[123]....
        /*08bc*/ 	.word	0x00008b50
        /*08c0*/ 	.word	0x0000000c
        /*08c4*/ 	.word	0x00000090
        /*08c8*/ 	.short	0x010a
        /*08ca*/ 	.byte	0xff
	.zero		1


	//   ....[124]....
        /*08cc*/ 	.word	0x00008bb0
        /*08d0*/ 	.word	0x00000000
        /*08d4*/ 	.word	0x00000088
        /*08d8*/ 	.short	0x010a
        /*08da*/ 	.byte	0xff
	.zero		1


	//   ....[125]....
        /*08dc*/ 	.word	0x00008c10
        /*08e0*/ 	.word	0x00000000
        /*08e4*/ 	.word	0x00000060
        /*08e8*/ 	.short	0x010a
        /*08ea*/ 	.byte	0xff
	.zero		1


	//   ....[126]....
        /*08ec*/ 	.word	0x00008c70
        /*08f0*/ 	.word	0x00000000
        /*08f4*/ 	.word	0x00000068
        /*08f8*/ 	.short	0x010a
        /*08fa*/ 	.byte	0xff
	.zero		1


	//   ....[127]....
        /*08fc*/ 	.word	0x00008cd0
        /*0900*/ 	.word	0x00000000
        /*0904*/ 	.word	0x00000070
        /*0908*/ 	.short	0x010a
        /*090a*/ 	.byte	0xff
	.zero		1


	//   ....[128]....
        /*090c*/ 	.word	0x00008d30
        /*0910*/ 	.word	0x00000000
        /*0914*/ 	.word	0x00000078
        /*0918*/ 	.short	0x010a
        /*091a*/ 	.byte	0xff
	.zero		1


	//   ....[129]....
        /*091c*/ 	.word	0x00008d90
        /*0920*/ 	.word	0x00000000
        /*0924*/ 	.word	0x00000060
        /*0928*/ 	.short	0x010a
        /*092a*/ 	.byte	0xff
	.zero		1


	//   ....[130]....
        /*092c*/ 	.word	0x00008df0
        /*0930*/ 	.word	0x00000000
        /*0934*/ 	.word	0x00000068
        /*0938*/ 	.short	0x010a
        /*093a*/ 	.byte	0xff
	.zero		1


	//   ....[131]....
        /*093c*/ 	.word	0x00008e50
        /*0940*/ 	.word	0x00000000
        /*0944*/ 	.word	0x00000070
        /*0948*/ 	.short	0x010a
        /*094a*/ 	.byte	0xff
	.zero		1


	//   ....[132]....
        /*094c*/ 	.word	0x00008ea0
        /*0950*/ 	.word	0x00000003
        /*0954*/ 	.word	0x00000090
        /*0958*/ 	.short	0x010a
        /*095a*/ 	.byte	0xff
	.zero		1


	//   ....[133]....
        /*095c*/ 	.word	0x00008f00
        /*0960*/ 	.word	0x00000000
        /*0964*/ 	.word	0x00000040
        /*0968*/ 	.short	0x010a
        /*096a*/ 	.byte	0xff
	.zero		1


	//   ....[134]....
        /*096c*/ 	.word	0x00008f50
        /*0970*/ 	.word	0x0000001a
        /*0974*/ 	.word	0x000000b0
        /*0978*/ 	.short	0x010a
        /*097a*/ 	.byte	0xff
	.zero		1


	//   ....[135]....
        /*097c*/ 	.word	0x00008fa0
        /*0980*/ 	.word	0x00000004
        /*0984*/ 	.word	0x00000040
        /*0988*/ 	.short	0x010a
        /*098a*/ 	.byte	0xff
	.zero		1


	//   ....[136]....
        /*098c*/ 	.word	0x00008ff0
        /*0990*/ 	.word	0x00000002
        /*0994*/ 	.word	0x00000040
        /*0998*/ 	.short	0x010a
        /*099a*/ 	.byte	0xff
	.zero		1


	//   ....[137]....
        /*099c*/ 	.word	0x00009040
        /*09a0*/ 	.word	0x00000003
        /*09a4*/ 	.word	0x00000040
        /*09a8*/ 	.short	0x010a
        /*09aa*/ 	.byte	0xff
	.zero		1


	//----- nvinfo : EIATTR_NUM_MBARRIERS
	.align		4
.L_47:
        /*09ac*/ 	.byte	0x03, 0x38
        /*09ae*/ 	.short	0x0022


	//----- nvinfo : EIATTR_EXIT_INSTR_OFFSETS
	.align		4
        /*09b0*/ 	.byte	0x04, 0x1c
        /*09b2*/ 	.short	(.L_49 - .L_48)


	//   ....[0]....
.L_48:
        /*09b4*/ 	.word	0x00002970


	//   ....[1]....
        /*09b8*/ 	.word	0x00002e80


	//   ....[2]....
        /*09bc*/ 	.word	0x00002ee0


	//   ....[3]....
        /*09c0*/ 	.word	0x00003d80


	//   ....[4]....
        /*09c4*/ 	.word	0x00004f00


	//   ....[5]....
        /*09c8*/ 	.word	0x00004f40


	//   ....[6]....
        /*09cc*/ 	.word	0x000083a0


	//   ....[7]....
        /*09d0*/ 	.word	0x00008420


	//   ....[8]....
        /*09d4*/ 	.word	0x00008450


	//   ....[9]....
        /*09d8*/ 	.word	0x000084d0


	//----- nvinfo : EIATTR_MAX_THREADS
	.align		4
.L_49:
        /*09dc*/ 	.byte	0x04, 0x05
        /*09de*/ 	.short	(.L_51 - .L_50)
.L_50:
        /*09e0*/ 	.word	0x00000100
        /*09e4*/ 	.word	0x00000001
        /*09e8*/ 	.word	0x00000001


	//----- nvinfo : EIATTR_CRS_STACK_SIZE
	.align		4
.L_51:
        /*09ec*/ 	.byte	0x04, 0x1e
        /*09ee*/ 	.short	(.L_53 - .L_52)
.L_52:
        /*09f0*/ 	.word	0x00000000


	//----- nvinfo : EIATTR_CBANK_PARAM_SIZE
	.align		4
.L_53:
        /*09f4*/ 	.byte	0x03, 0x19
        /*09f6*/ 	.short	0x0800


	//----- nvinfo : EIATTR_PARAM_CBANK
	.align		4
        /*09f8*/ 	.byte	0x04, 0x0a
        /*09fa*/ 	.short	(.L_55 - .L_54)
	.align		4
.L_54:
        /*09fc*/ 	.word	index@(.nv.constant0._ZN7cutlass13device_kernelINS_4gemm6kernel13GemmUniversalIN4cute5tupleIJiiiiEEENS1_10collective13CollectiveMmaINS1_35MainloopSm100TmaUmmaWarpSpecializedILi4ELi2ELi4ENS5_IJNS4_1CILi1EEENSA_ILi2EEESB_EEEEENS5_IJNSA_ILi64EEENSA_ILi128EEENSA_ILi32EEEEEENS_6half_tENS5_IJlSB_lEEESJ_SK_NS4_8TiledMMAINS4_8MMA_AtomIJNS4_20SM100_MMA_F16BF16_SSISJ_SJ_fLi64ELi128ELNS4_4UMMA5MajorE0ELSP_0ELNSO_7ScaleInE0ELSQ_0EEEEEENS4_6LayoutINS5_IJSB_SB_SB_EEENS5_IJNSA_ILi0EEESV_SV_EEEEENS5_IJNS4_10UnderscoreESY_SY_EEEEENS4_23SM90_TMA_LOAD_MULTICASTENS4_14ComposedLayoutINS4_7SwizzleILi2ELi4ELi3EEENS4_18smem_ptr_flag_bitsILi16EEENST_INS5_IJNSA_ILi8EEESH_EEENS5_IJSH_SB_EEEEEEEvNS4_8identityENS4_13SM90_TMA_LOADES1B_vS1C_EENS_8epilogue10collective18CollectiveEpilogueINS1F_23Sm100TmaWarpSpecializedILi4ELi2ELi16ELb1ELb0EEEJSI_NS5_IJNST_ISF_SB_EENST_ISH_SB_EEEEESJ_SK_SJ_SK_NS1F_6fusion15FusionCallbacksIS1J_NS1N_17LinearCombinationISJ_fSJ_fLNS_15FloatRoundStyleE2EEESI_S1M_JEEENS4_5SM1004TMEM4LOAD26SM100_TMEM_LOAD_16dp256b4xES1D_S1B_NS4_17SM75_U32x4_LDSM_NENS4_14SM90_TMA_STOREES1B_NS4_17SM90_U32x4_STSM_NENS4_39AutoVectorizingCopyWithAssumedAlignmentILi128EEEEEEvvEEEEvNT_6ParamsE)
        /*0a00*/ 	.short	0x0380
        /*0a02*/ 	.short	0x0800


	//----- nvinfo : EIATTR_SW_WAR
	.align		4
.L_55:
        /*0a04*/ 	.byte	0x04, 0x36
        /*0a06*/ 	.short	(.L_57 - .L_56)
.L_56:
        /*0a08*/ 	.word	0x00000008
.L_57:


//--------------------- .nv.callgraph             --------------------------
	.section	.nv.callgraph,"",@"SHT_CUDA_CALLGRAPH"
	.align	4
	.sectionentsize	8
	.align		4
        /*0000*/ 	.word	0x00000000
	.align		4
        /*0004*/ 	.word	0xffffffff
	.align		4
        /*0008*/ 	.word	index@(_ZN7cutlass13device_kernelINS_4gemm6kernel13GemmUniversalIN4cute5tupleIJiiiiEEENS1_10collective13CollectiveMmaINS1_35MainloopSm100TmaUmmaWarpSpecializedILi4ELi2ELi4ENS5_IJNS4_1CILi1EEENSA_ILi2EEESB_EEEEENS5_IJNSA_ILi64EEENSA_ILi128EEENSA_ILi32EEEEEENS_6half_tENS5_IJlSB_lEEESJ_SK_NS4_8TiledMMAINS4_8MMA_AtomIJNS4_20SM100_MMA_F16BF16_SSISJ_SJ_fLi64ELi128ELNS4_4UMMA5MajorE0ELSP_0ELNSO_7ScaleInE0ELSQ_0EEEEEENS4_6LayoutINS5_IJSB_SB_SB_EEENS5_IJNSA_ILi0EEESV_SV_EEEEENS5_IJNS4_10UnderscoreESY_SY_EEEEENS4_23SM90_TMA_LOAD_MULTICASTENS4_14ComposedLayoutINS4_7SwizzleILi2ELi4ELi3EEENS4_18smem_ptr_flag_bitsILi16EEENST_INS5_IJNSA_ILi8EEESH_EEENS5_IJSH_SB_EEEEEEEvNS4_8identityENS4_13SM90_TMA_LOADES1B_vS1C_EENS_8epilogue10collective18CollectiveEpilogueINS1F_23Sm100TmaWarpSpecializedILi4ELi2ELi16ELb1ELb0EEEJSI_NS5_IJNST_ISF_SB_EENST_ISH_SB_EEEEESJ_SK_SJ_SK_NS1F_6fusion15FusionCallbacksIS1J_NS1N_17LinearCombinationISJ_fSJ_fLNS_15FloatRoundStyleE2EEESI_S1M_JEEENS4_5SM1004TMEM4LOAD26SM100_TMEM_LOAD_16dp256b4xES1D_S1B_NS4_17SM75_U32x4_LDSM_NENS4_14SM90_TMA_STOREES1B_NS4_17SM90_U32x4_STSM_NENS4_39AutoVectorizingCopyWithAssumedAlignmentILi128EEEEEEvvEEEEvNT_6ParamsE)
	.align		4
        /*000c*/ 	.word	index@(__assertfail)
	.align		4
        /*0010*/ 	.word	0x00000000
	.align		4
        /*0014*/ 	.word	0xfffffffe
	.align		4
        /*0018*/ 	.word	0x00000000
	.align		4
        /*001c*/ 	.word	0xfffffffd
	.align		4
        /*0020*/ 	.word	0x00000000
	.align		4
        /*0024*/ 	.word	0xfffffffc


//--------------------- .nv.constant4             --------------------------
	.section	.nv.constant4,"a",@progbits
	.align	8
	.align		8
.nv.constant4:
        /*0000*/ 	.dword	__assertfail
	.align		8
        /*0008*/ 	.dword	__unnamed_1
	.align		8
        /*0010*/ 	.dword	__unnamed_2
	.align		8
        /*0018*/ 	.dword	_ZN39_INTERNAL_c1c3ae23_4_k_cu_3fc2efcd_68754cuda3std3__45__cpo5beginE
	.align		8
        /*0020*/ 	.dword	_ZN39_INTERNAL_c1c3ae23_4_k_cu_3fc2efcd_68754cuda3std3__45__cpo3endE
	.align		8
        /*0028*/ 	.dword	_ZN39_INTERNAL_c1c3ae23_4_k_cu_3fc2efcd_68754cuda3std3__45__cpo6cbeginE
	.align		8
        /*0030*/ 	.dword	_ZN39_INTERNAL_c1c3ae23_4_k_cu_3fc2efcd_68754cuda3std3__45__cpo4cendE
	.align		8
        /*0038*/ 	.dword	_ZN39_INTERNAL_c1c3ae23_4_k_cu_3fc2efcd_68754cuda3std3__441_GLOBAL__N__c1c3ae23_4_k_cu_3fc2efcd_68756ignoreE
	.align		8
        /*0040*/ 	.dword	_ZN39_INTERNAL_c1c3ae23_4_k_cu_3fc2efcd_68754cuda3std3__419piecewise_constructE
	.align		8
        /*0048*/ 	.dword	_ZN39_INTERNAL_c1c3ae23_4_k_cu_3fc2efcd_68754cuda3std3__48in_placeE
	.align		8
        /*0050*/ 	.dword	_ZN39_INTERNAL_c1c3ae23_4_k_cu_3fc2efcd_68754cuda3std6ranges3__45__cpo4swapE
	.align		8
        /*0058*/ 	.dword	_ZN39_INTERNAL_c1c3ae23_4_k_cu_3fc2efcd_68754cuda3std6ranges3__45__cpo9iter_moveE
	.align		8
        /*0060*/ 	.dword	_ZN39_INTERNAL_c1c3ae23_4_k_cu_3fc2efcd_68754cute7productE
	.align		8
        /*0068*/ 	.dword	_ZN39_INTERNAL_c1c3ae23_4_k_cu_3fc2efcd_68754cute1_E
	.align		8
        /*0070*/ 	.dword	$str$25
	.align		8
        /*0078*/ 	.dword	$str$26
	.align		8
        /*0080*/ 	.dword	$str$27
	.align		8
        /*0088*/ 	.dword	$str$28


//--------------------- .text._ZN7cutlass13device_kernelINS_4gemm6kernel13GemmUniversalIN4cute5tupleIJiiiiEEENS1_10collective13CollectiveMmaINS1_35MainloopSm100TmaUmmaWarpSpecializedILi4ELi2ELi4ENS5_IJNS4_1CILi1EEENSA_ILi2EEESB_EEEEENS5_IJNSA_ILi64EEENSA_ILi128EEENSA_ILi32EEEEEENS_6half_tENS5_IJlSB_lEEESJ_SK_NS4_8TiledMMAINS4_8MMA_AtomIJNS4_20SM100_MMA_F16BF16_SSISJ_SJ_fLi64ELi128ELNS4_4UMMA5MajorE0ELSP_0ELNSO_7ScaleInE0ELSQ_0EEEEEENS4_6LayoutINS5_IJSB_SB_SB_EEENS5_IJNSA_ILi0EEESV_SV_EEEEENS5_IJNS4_10UnderscoreESY_SY_EEEEENS4_23SM90_TMA_LOAD_MULTICASTENS4_14ComposedLayoutINS4_7SwizzleILi2ELi4ELi3EEENS4_18smem_ptr_flag_bitsILi16EEENST_INS5_IJNSA_ILi8EEESH_EEENS5_IJSH_SB_EEEEEEEvNS4_8identityENS4_13SM90_TMA_LOADES1B_vS1C_EENS_8epilogue10collective18CollectiveEpilogueINS1F_23Sm100TmaWarpSpecializedILi4ELi2ELi16ELb1ELb0EEEJSI_NS5_IJNST_ISF_SB_EENST_ISH_SB_EEEEESJ_SK_SJ_SK_NS1F_6fusion15FusionCallbacksIS1J_NS1N_17LinearCombinationISJ_fSJ_fLNS_15FloatRoundStyleE2EEESI_S1M_JEEENS4_5SM1004TMEM4LOAD26SM100_TMEM_LOAD_16dp256b4xES1D_S1B_NS4_17SM75_U32x4_LDSM_NENS4_14SM90_TMA_STOREES1B_NS4_17SM90_U32x4_STSM_NENS4_39AutoVectorizingCopyWithAssumedAlignmentILi128EEEEEEvvEEEEvNT_6ParamsE --------------------------
	.section	.text._ZN7cutlass13device_kernelINS_4gemm6kernel13GemmUniversalIN4cute5tupleIJiiiiEEENS1_10collective13CollectiveMmaINS1_35MainloopSm100TmaUmmaWarpSpecializedILi4ELi2ELi4ENS5_IJNS4_1CILi1EEENSA_ILi2EEESB_EEEEENS5_IJNSA_ILi64EEENSA_ILi128EEENSA_ILi32EEEEEENS_6half_tENS5_IJlSB_lEEESJ_SK_NS4_8TiledMMAINS4_8MMA_AtomIJNS4_20SM100_MMA_F16BF16_SSISJ_SJ_fLi64ELi128ELNS4_4UMMA5MajorE0ELSP_0ELNSO_7ScaleInE0ELSQ_0EEEEEENS4_6LayoutINS5_IJSB_SB_SB_EEENS5_IJNSA_ILi0EEESV_SV_EEEEENS5_IJNS4_10UnderscoreESY_SY_EEEEENS4_23SM90_TMA_LOAD_MULTICASTENS4_14ComposedLayoutINS4_7SwizzleILi2ELi4ELi3EEENS4_18smem_ptr_flag_bitsILi16EEENST_INS5_IJNSA_ILi8EEESH_EEENS5_IJSH_SB_EEEEEEEvNS4_8identityENS4_13SM90_TMA_LOADES1B_vS1C_EENS_8epilogue10collective18CollectiveEpilogueINS1F_23Sm100TmaWarpSpecializedILi4ELi2ELi16ELb1ELb0EEEJSI_NS5_IJNST_ISF_SB_EENST_ISH_SB_EEEEESJ_SK_SJ_SK_NS1F_6fusion15FusionCallbacksIS1J_NS1N_17LinearCombinationISJ_fSJ_fLNS_15FloatRoundStyleE2EEESI_S1M_JEEENS4_5SM1004TMEM4LOAD26SM100_TMEM_LOAD_16dp256b4xES1D_S1B_NS4_17SM75_U32x4_LDSM_NENS4_14SM90_TMA_STOREES1B_NS4_17SM90_U32x4_STSM_NENS4_39AutoVectorizingCopyWithAssumedAlignmentILi128EEEEEEvvEEEEvNT_6ParamsE,"ax",@progbits
	.align	128
.text._ZN7cutlass13device_kernelINS_4gemm6kernel13GemmUniversalIN4cute5tupleIJiiiiEEENS1_10collective13CollectiveMmaINS1_35MainloopSm100TmaUmmaWarpSpecializedILi4ELi2ELi4ENS5_IJNS4_1CILi1EEENSA_ILi2EEESB_EEEEENS5_IJNSA_ILi64EEENSA_ILi128EEENSA_ILi32EEEEEENS_6half_tENS5_IJlSB_lEEESJ_SK_NS4_8TiledMMAINS4_8MMA_AtomIJNS4_20SM100_MMA_F16BF16_SSISJ_SJ_fLi64ELi128ELNS4_4UMMA5MajorE0ELSP_0ELNSO_7ScaleInE0ELSQ_0EEEEEENS4_6LayoutINS5_IJSB_SB_SB_EEENS5_IJNSA_ILi0EEESV_SV_EEEEENS5_IJNS4_10UnderscoreESY_SY_EEEEENS4_23SM90_TMA_LOAD_MULTICASTENS4_14ComposedLayoutINS4_7SwizzleILi2ELi4ELi3EEENS4_18smem_ptr_flag_bitsILi16EEENST_INS5_IJNSA_ILi8EEESH_EEENS5_IJSH_SB_EEEEEEEvNS4_8identityENS4_13SM90_TMA_LOADES1B_vS1C_EENS_8epilogue10collective18CollectiveEpilogueINS1F_23Sm100TmaWarpSpecializedILi4ELi2ELi16ELb1ELb0EEEJSI_NS5_IJNST_ISF_SB_EENST_ISH_SB_EEEEESJ_SK_SJ_SK_NS1F_6fusion15FusionCallbacksIS1J_NS1N_17LinearCombinationISJ_fSJ_fLNS_15FloatRoundStyleE2EEESI_S1M_JEEENS4_5SM1004TMEM4LOAD26SM100_TMEM_LOAD_16dp256b4xES1D_S1B_NS4_17SM75_U32x4_LDSM_NENS4_14SM90_TMA_STOREES1B_NS4_17SM90_U32x4_STSM_NENS4_39AutoVectorizingCopyWithAssumedAlignmentILi128EEEEEEvvEEEEvNT_6ParamsE:
        .type           _ZN7cutlass13device_kernelINS_4gemm6kernel13GemmUniversalIN4cute5tupleIJiiiiEEENS1_10collective13CollectiveMmaINS1_35MainloopSm100TmaUmmaWarpSpecializedILi4ELi2ELi4ENS5_IJNS4_1CILi1EEENSA_ILi2EEESB_EEEEENS5_IJNSA_ILi64EEENSA_ILi128EEENSA_ILi32EEEEEENS_6half_tENS5_IJlSB_lEEESJ_SK_NS4_8TiledMMAINS4_8MMA_AtomIJNS4_20SM100_MMA_F16BF16_SSISJ_SJ_fLi64ELi128ELNS4_4UMMA5MajorE0ELSP_0ELNSO_7ScaleInE0ELSQ_0EEEEEENS4_6LayoutINS5_IJSB_SB_SB_EEENS5_IJNSA_ILi0EEESV_SV_EEEEENS5_IJNS4_10UnderscoreESY_SY_EEEEENS4_23SM90_TMA_LOAD_MULTICASTENS4_14ComposedLayoutINS4_7SwizzleILi2ELi4ELi3EEENS4_18smem_ptr_flag_bitsILi16EEENST_INS5_IJNSA_ILi8EEESH_EEENS5_IJSH_SB_EEEEEEEvNS4_8identityENS4_13SM90_TMA_LOADES1B_vS1C_EENS_8epilogue10collective18CollectiveEpilogueINS1F_23Sm100TmaWarpSpecializedILi4ELi2ELi16ELb1ELb0EEEJSI_NS5_IJNST_ISF_SB_EENST_ISH_SB_EEEEESJ_SK_SJ_SK_NS1F_6fusion15FusionCallbacksIS1J_NS1N_17LinearCombinationISJ_fSJ_fLNS_15FloatRoundStyleE2EEESI_S1M_JEEENS4_5SM1004TMEM4LOAD26SM100_TMEM_LOAD_16dp256b4xES1D_S1B_NS4_17SM75_U32x4_LDSM_NENS4_14SM90_TMA_STOREES1B_NS4_17SM90_U32x4_STSM_NENS4_39AutoVectorizingCopyWithAssumedAlignmentILi128EEEEEEvvEEEEvNT_6ParamsE,@function
        .size           _ZN7cutlass13device_kernelINS_4gemm6kernel13GemmUniversalIN4cute5tupleIJiiiiEEENS1_10collective13CollectiveMmaINS1_35MainloopSm100TmaUmmaWarpSpecializedILi4ELi2ELi4ENS5_IJNS4_1CILi1EEENSA_ILi2EEESB_EEEEENS5_IJNSA_ILi64EEENSA_ILi128EEENSA_ILi32EEEEEENS_6half_tENS5_IJlSB_lEEESJ_SK_NS4_8TiledMMAINS4_8MMA_AtomIJNS4_20SM100_MMA_F16BF16_SSISJ_SJ_fLi64ELi128ELNS4_4UMMA5MajorE0ELSP_0ELNSO_7ScaleInE0ELSQ_0EEEEEENS4_6LayoutINS5_IJSB_SB_SB_EEENS5_IJNSA_ILi0EEESV_SV_EEEEENS5_IJNS4_10UnderscoreESY_SY_EEEEENS4_23SM90_TMA_LOAD_MULTICASTENS4_14ComposedLayoutINS4_7SwizzleILi2ELi4ELi3EEENS4_18smem_ptr_flag_bitsILi16EEENST_INS5_IJNSA_ILi8EEESH_EEENS5_IJSH_SB_EEEEEEEvNS4_8identityENS4_13SM90_TMA_LOADES1B_vS1C_EENS_8epilogue10collective18CollectiveEpilogueINS1F_23Sm100TmaWarpSpecializedILi4ELi2ELi16ELb1ELb0EEEJSI_NS5_IJNST_ISF_SB_EENST_ISH_SB_EEEEESJ_SK_SJ_SK_NS1F_6fusion15FusionCallbacksIS1J_NS1N_17LinearCombinationISJ_fSJ_fLNS_15FloatRoundStyleE2EEESI_S1M_JEEENS4_5SM1004TMEM4LOAD26SM100_TMEM_LOAD_16dp256b4xES1D_S1B_NS4_17SM75_U32x4_LDSM_NENS4_14SM90_TMA_STOREES1B_NS4_17SM90_U32x4_STSM_NENS4_39AutoVectorizingCopyWithAssumedAlignmentILi128EEEEEEvvEEEEvNT_6ParamsE,(.L_x_183 - _ZN7cutlass13device_kernelINS_4gemm6kernel13GemmUniversalIN4cute5tupleIJiiiiEEENS1_10collective13CollectiveMmaINS1_35MainloopSm100TmaUmmaWarpSpecializedILi4ELi2ELi4ENS5_IJNS4_1CILi1EEENSA_ILi2EEESB_EEEEENS5_IJNSA_ILi64EEENSA_ILi128EEENSA_ILi32EEEEEENS_6half_tENS5_IJlSB_lEEESJ_SK_NS4_8TiledMMAINS4_8MMA_AtomIJNS4_20SM100_MMA_F16BF16_SSISJ_SJ_fLi64ELi128ELNS4_4UMMA5MajorE0ELSP_0ELNSO_7ScaleInE0ELSQ_0EEEEEENS4_6LayoutINS5_IJSB_SB_SB_EEENS5_IJNSA_ILi0EEESV_SV_EEEEENS5_IJNS4_10UnderscoreESY_SY_EEEEENS4_23SM90_TMA_LOAD_MULTICASTENS4_14ComposedLayoutINS4_7SwizzleILi2ELi4ELi3EEENS4_18smem_ptr_flag_bitsILi16EEENST_INS5_IJNSA_ILi8EEESH_EEENS5_IJSH_SB_EEEEEEEvNS4_8identityENS4_13SM90_TMA_LOADES1B_vS1C_EENS_8epilogue10collective18CollectiveEpilogueINS1F_23Sm100TmaWarpSpecializedILi4ELi2ELi16ELb1ELb0EEEJSI_NS5_IJNST_ISF_SB_EENST_ISH_SB_EEEEESJ_SK_SJ_SK_NS1F_6fusion15FusionCallbacksIS1J_NS1N_17LinearCombinationISJ_fSJ_fLNS_15FloatRoundStyleE2EEESI_S1M_JEEENS4_5SM1004TMEM4LOAD26SM100_TMEM_LOAD_16dp256b4xES1D_S1B_NS4_17SM75_U32x4_LDSM_NENS4_14SM90_TMA_STOREES1B_NS4_17SM90_U32x4_STSM_NENS4_39AutoVectorizingCopyWithAssumedAlignmentILi128EEEEEEvvEEEEvNT_6ParamsE)
        .other          _ZN7cutlass13device_kernelINS_4gemm6kernel13GemmUniversalIN4cute5tupleIJiiiiEEENS1_10collective13CollectiveMmaINS1_35MainloopSm100TmaUmmaWarpSpecializedILi4ELi2ELi4ENS5_IJNS4_1CILi1EEENSA_ILi2EEESB_EEEEENS5_IJNSA_ILi64EEENSA_ILi128EEENSA_ILi32EEEEEENS_6half_tENS5_IJlSB_lEEESJ_SK_NS4_8TiledMMAINS4_8MMA_AtomIJNS4_20SM100_MMA_F16BF16_SSISJ_SJ_fLi64ELi128ELNS4_4UMMA5MajorE0ELSP_0ELNSO_7ScaleInE0ELSQ_0EEEEEENS4_6LayoutINS5_IJSB_SB_SB_EEENS5_IJNSA_ILi0EEESV_SV_EEEEENS5_IJNS4_10UnderscoreESY_SY_EEEEENS4_23SM90_TMA_LOAD_MULTICASTENS4_14ComposedLayoutINS4_7SwizzleILi2ELi4ELi3EEENS4_18smem_ptr_flag_bitsILi16EEENST_INS5_IJNSA_ILi8EEESH_EEENS5_IJSH_SB_EEEEEEEvNS4_8identityENS4_13SM90_TMA_LOADES1B_vS1C_EENS_8epilogue10collective18CollectiveEpilogueINS1F_23Sm100TmaWarpSpecializedILi4ELi2ELi16ELb1ELb0EEEJSI_NS5_IJNST_ISF_SB_EENST_ISH_SB_EEEEESJ_SK_SJ_SK_NS1F_6fusion15FusionCallbacksIS1J_NS1N_17LinearCombinationISJ_fSJ_fLNS_15FloatRoundStyleE2EEESI_S1M_JEEENS4_5SM1004TMEM4LOAD26SM100_TMEM_LOAD_16dp256b4xES1D_S1B_NS4_17SM75_U32x4_LDSM_NENS4_14SM90_TMA_STOREES1B_NS4_17SM90_U32x4_STSM_NENS4_39AutoVectorizingCopyWithAssumedAlignmentILi128EEEEEEvvEEEEvNT_6ParamsE,@"STO_CUDA_ENTRY STV_DEFAULT"
_ZN7cutlass13device_kernelINS_4gemm6kernel13GemmUniversalIN4cute5tupleIJiiiiEEENS1_10collective13CollectiveMmaINS1_35MainloopSm100TmaUmmaWarpSpecializedILi4ELi2ELi4ENS5_IJNS4_1CILi1EEENSA_ILi2EEESB_EEEEENS5_IJNSA_ILi64EEENSA_ILi128EEENSA_ILi32EEEEEENS_6half_tENS5_IJlSB_lEEESJ_SK_NS4_8TiledMMAINS4_8MMA_AtomIJNS4_20SM100_MMA_F16BF16_SSISJ_SJ_fLi64ELi128ELNS4_4UMMA5MajorE0ELSP_0ELNSO_7ScaleInE0ELSQ_0EEEEEENS4_6LayoutINS5_IJSB_SB_SB_EEENS5_IJNSA_ILi0EEESV_SV_EEEEENS5_IJNS4_10UnderscoreESY_SY_EEEEENS4_23SM90_TMA_LOAD_MULTICASTENS4_14ComposedLayoutINS4_7SwizzleILi2ELi4ELi3EEENS4_18smem_ptr_flag_bitsILi16EEENST_INS5_IJNSA_ILi8EEESH_EEENS5_IJSH_SB_EEEEEEEvNS4_8identityENS4_13SM90_TMA_LOADES1B_vS1C_EENS_8epilogue10collective18CollectiveEpilogueINS1F_23Sm100TmaWarpSpecializedILi4ELi2ELi16ELb1ELb0EEEJSI_NS5_IJNST_ISF_SB_EENST_ISH_SB_EEEEESJ_SK_SJ_SK_NS1F_6fusion15FusionCallbacksIS1J_NS1N_17LinearCombinationISJ_fSJ_fLNS_15FloatRoundStyleE2EEESI_S1M_JEEENS4_5SM1004TMEM4LOAD26SM100_TMEM_LOAD_16dp256b4xES1D_S1B_NS4_17SM75_U32x4_LDSM_NENS4_14SM90_TMA_STOREES1B_NS4_17SM90_U32x4_STSM_NENS4_39AutoVectorizingCopyWithAssumedAlignmentILi128EEEEEEvvEEEEvNT_6ParamsE:
[----:B------:R-:W1:Y:S01]  /*0000*/  LDC R1, c[0x0][0x37c] ;  /* 0x0000df00ff017b82 */ /* 0x000e620000000800 */
[----:B------:R-:W2:Y:S01]  /*0010*/  S2R R57, SR_TID.X ;  /* 0x0000000000397919 */ /* 0x000ea20000002100 */
[----:B------:R-:W3:Y:S01]  /*0020*/  LDCU.64 UR8, c[0x0][0x890] ;  /* 0x00011200ff0877ac */ /* 0x000ee20008000a00 */
[----:B------:R-:W-:Y:S02]  /*0030*/  PRMT R45, RZ, 0x7610, R45 ;  /* 0x00007610ff2d7816 */ /* 0x000fe4000000002d */
[----:B------:R-:W-:Y:S01]  /*0040*/  ELECT P3, URZ, PT ;  /* 0x0000000000ff782f */ /* 0x000fe20003860000 */
[----:B---3--:R-:W-:-:S04]  /*0050*/  UISETP.NE.U32.AND UP0, UPT, UR8, URZ, UPT ;  /* 0x000000ff0800728c */ /* 0x008fc8000bf05070 */
[----:B------:R-:W-:Y:S01]  /*0060*/  UISETP.NE.AND.EX UP0, UPT, UR9, URZ, UPT, UP0 ;  /* 0x000000ff0900728c */ /* 0x000fe2000bf05300 */
[----:B--2---:R-:W-:-:S05]  /*0070*/  SHF.R.U32.HI R46, RZ, 0x5, R57 ;  /* 0x00000005ff2e7819 */ /* 0x004fca0000011639 */
[----:B------:R-:W2:Y:S02]  /*0080*/  SHFL.IDX PT, R0, R46, RZ, 0x1f ;  /* 0x00001fff2e007589 */ /* 0x000ea400000e0000 */
[----:B--2---:R-:W-:Y:S01]  /*0090*/  R2UR UR17, R0 ;  /* 0x00000000001172ca */ /* 0x004fe200000e0000 */
[----:B-1----:R-:W-:-:S14]  /*00a0*/  BRA.U UP0, `(.L_x_0) ;  /* 0x0000000100307547 */ /* 0x002fdc000b800000 */
[----:B------:R-:W1:Y:S02]  /*00b0*/  LDCU.64 UR4, c[0x0][0x888] ;  /* 0x00011100ff0477ac */ /* 0x000e640008000a00 */
[----:B-1----:R-:W-:-:S04]  /*00c0*/  UISETP.NE.U32.AND UP0, UPT, UR4, URZ, UPT ;  /* 0x000000ff0400728c */ /* 0x002fc8000bf05070 */
[----:B------:R-:W-:-:S09]  /*00d0*/  UISETP.NE.AND.EX UP0, UPT, UR5, URZ, UPT, UP0 ;  /* 0x000000ff0500728c */ /* 0x000fd2000bf05300 */
[----:B------:R-:W-:Y:S05]  /*00e0*/  BRA.U !UP0, `(.L_x_1) ;  /* 0x0000000108147547 */ /* 0x000fea000b800000 */
[----:B------:R-:W1:Y:S01]  /*00f0*/  LDC.64 R2, c[0x0][0x888] ;  /* 0x00022200ff027b82 */ /* 0x000e620000000a00 */
[----:B------:R-:W1:Y:S02]  /*0100*/  LDCU.64 UR4, c[0x0][0x358] ;  /* 0x00006b00ff0477ac */ /* 0x000e640008000a00 */
[----:B-1----:R1:W5:Y:S01]  /*0110*/  LDG.E R27, desc[UR4][R2.64] ;  /* 0x00000004021b7981 */ /* 0x002362000c1e1900 */
[----:B------:R-:W-:Y:S01]  /*0120*/  HFMA2 R45, -RZ, RZ, 0, 5.9604644775390625e-08 ;  /* 0x00000001ff2d7431 */ /* 0x000fe200000001ff */
[----:B------:R-:W-:Y:S05]  /*0130*/  BRA `(.L_x_0) ;  /* 0x00000000000c7947 */ /* 0x000fea0003800000 */
.L_x_1:
[----:B------:R-:W1:Y:S01]  /*0140*/  LDCU UR4, c[0x0][0x880] ;  /* 0x00011000ff0477ac */ /* 0x000e620008000800 */
[----:B------:R-:W-:Y:S01]  /*0150*/  HFMA2 R45, -RZ, RZ, 0, 5.9604644775390625e-08 ;  /* 0x00000001ff2d7431 */ /* 0x000fe200000001ff */
[----:B-1----:R-:W-:-:S07]  /*0160*/  MOV R27, UR4 ;  /* 0x00000004001b7c02 */ /* 0x002fce0008000f00 */
.L_x_0:
[----:B------:R-:W2:Y:S02]  /*0170*/  LDCU.64 UR4, c[0x0][0x8b0] ;  /* 0x00011600ff0477ac */ /* 0x000ea40008000a00 */
[----:B--2---:R-:W-:-:S04]  /*0180*/  UISETP.NE.U32.AND UP0, UPT, UR4, URZ, UPT ;  /* 0x000000ff0400728c */ /* 0x004fc8000bf05070 */
[----:B------:R-:W-:-:S09]  /*0190*/  UISETP.NE.AND.EX UP0, UPT, UR5, URZ, UPT, UP0 ;  /* 0x000000ff0500728c */ /* 0x000fd2000bf05300 */
[----:B------:R-:W-:Y:S05]  /*01a0*/  BRA.U UP0, `(.L_x_2) ;  /* 0x0000000100287547 */ /* 0x000fea000b800000 */
[----:B------:R-:W2:Y:S02]  /*01b0*/  LDCU.64 UR4, c[0x0][0x8a8] ;  /* 0x00011500ff0477ac */ /* 0x000ea40008000a00 */
[----:B--2---:R-:W-:-:S04]  /*01c0*/  UISETP.NE.U32.AND UP0, UPT, UR4, URZ, UPT ;  /* 0x000000ff0400728c */ /* 0x004fc8000bf05070 */
[----:B------:R-:W-:-:S09]  /*01d0*/  UISETP.NE.AND.EX UP0, UPT, UR5, URZ, UPT, UP0 ;  /* 0x000000ff0500728c */ /* 0x000fd2000bf05300 */
[----:B------:R-:W-:Y:S05]  /*01e0*/  BRA.U !UP0, `(.L_x_3) ;  /* 0x0000000108107547 */ /* 0x000fea000b800000 */
[----:B------:R-:W2:Y:S01]  /*01f0*/  LDC.64 R24, c[0x0][0x8a8] ;  /* 0x00022a00ff187b82 */ /* 0x000ea20000000a00 */
[----:B------:R-:W2:Y:S02]  /*0200*/  LDCU.64 UR4, c[0x0][0x358] ;  /* 0x00006b00ff0477ac */ /* 0x000ea40008000a00 */
[----:B--2---:R2:W5:Y:S01]  /*0210*/  LDG.E R24, desc[UR4][R24.64] ;  /* 0x0000000418187981 */ /* 0x004562000c1e1900 */
[----:B------:R-:W-:Y:S05]  /*0220*/  BRA `(.L_x_2) ;  /* 0x0000000000087947 */ /* 0x000fea0003800000 */
.L_x_3:
[----:B------:R-:W2:Y:S02]  /*0230*/  LDCU UR4, c[0x0][0x8a0] ;  /* 0x00011400ff0477ac */ /* 0x000ea40008000800 */
[----:B--2---:R-:W-:Y:S02]  /*0240*/  MOV R24, UR4 ;  /* 0x0000000400187c02 */ /* 0x004fe40008000f00 */
.L_x_2:
[----:B------:R-:W-:Y:S01]  /*0250*/  IMAD.U32 R0, RZ, RZ, UR17 ;  /* 0x00000011ff007e24 */ /* 0x000fe2000f8e00ff */
[----:B------:R-:W-:Y:S04]  /*0260*/  BSSY.RECONVERGENT B0, `(.L_x_4) ;  /* 0x000000c000007945 */ /* 0x000fe80003800200 */
[C---:B------:R-:W-:Y:S02]  /*0270*/  ISETP.NE.OR P1, PT, R0.reuse, 0x1, !P3 ;  /* 0x000000010000780c */ /* 0x040fe40005f25670 */
[----:B------:R-:W-:-:S11]  /*0280*/  ISETP.NE.OR P0, PT, R0, 0x3, !P3 ;  /* 0x000000030000780c */ /* 0x000fd60005f05670 */
[----:B------:R-:W-:Y:S05]  /*0290*/  @P1 BRA `(.L_x_5) ;  /* 0x0000000000201947 */ /* 0x000fea0003800000 */
[----:B------:R-:W3:Y:S02]  /*02a0*/  LDCU.64 UR4, c[0x0][0x348] ;  /* 0x00006900ff0477ac */ /* 0x000ee40008000a00 */
[----:B---3--:R-:W-:Y:S02]  /*02b0*/  UIADD3 UR6, UP1, UPT, UR4, 0x80, URZ ;  /* 0x0000008004067890 */ /* 0x008fe4000ff3e0ff */
[----:B------:R-:W-:Y:S02]  /*02c0*/  UIADD3 UR4, UP0, UPT, UR4, 0x180, URZ ;  /* 0x0000018004047890 */ /* 0x000fe4000ff1e0ff */
[----:B------:R-:W-:Y:S02]  /*02d0*/  UIADD3.X UR7, UPT, UPT, URZ, UR5, URZ, UP1, !UPT ;  /* 0x00000005ff077290 */ /* 0x000fe40008ffe4ff */
[----:B------:R-:W-:-:S07]  /*02e0*/  UIADD3.X UR5, UPT, UPT, URZ, UR5, URZ, UP0, !UPT ;  /* 0x00000005ff057290 */ /* 0x000fce00087fe4ff */
[----:B------:R3:W-:Y:S02]  /*02f0*/  UTMACCTL.PF [UR6] ;  /* 0x00000000060079b9 */ /* 0x0007e40008040000 */
[----:B------:R3:W-:Y:S02]  /*0300*/  UTMACCTL.PF [UR4] ;  /* 0x00000000040079b9 */ /* 0x0007e40008040000 */
[----:B---3--:R-:W-:Y:S01]  /*0310*/  NOP ;  /* 0x0000000000007918 */ /* 0x008fe20000000000 */
.L_x_5:
[----:B------:R-:W-:Y:S05]  /*0320*/  BSYNC.RECONVERGENT B0 ;  /* 0x0000000000007941 */ /* 0x000fea0003800200 */
.L_x_4:
[----:B------:R-:W-:Y:S04]  /*0330*/  BSSY.RECONVERGENT B0, `(.L_x_6) ;  /* 0x000000a000007945 */ /* 0x000fe80003800200 */
        /* <DEDUP_REMOVED lines=9> */
.L_x_7:
[----:B------:R-:W-:Y:S05]  /*03d0*/  BSYNC.RECONVERGENT B0 ;  /* 0x0000000000007941 */ /* 0x000fea0003800200 */
.L_x_6:
[----:B------:R-:W3:Y:S01]  /*03e0*/  LDCU.64 UR4, c[0x0][0x888] ;  /* 0x00011100ff0477ac */ /* 0x000ee20008000a00 */
[----:B------:R-:W-:Y:S02]  /*03f0*/  UISETP.EQ.U32.AND UP1, UPT, UR8, URZ, UPT ;  /* 0x000000ff0800728c */ /* 0x000fe4000bf22070 */
[----:B------:R-:W-:Y:S02]  /*0400*/  UPLOP3.LUT UP3, UPT, UPT, UPT, UPT, 0x80, 0x8 ;  /* 0x000000000008789c */ /* 0x000fe40003f6f070 */
[----:B---3--:R-:W-:-:S04]  /*0410*/  UISETP.NE.U32.AND UP0, UPT, UR4, URZ, UPT ;  /* 0x000000ff0400728c */ /* 0x008fc8000bf05070 */
[----:B------:R-:W-:-:S04]  /*0420*/  UISETP.NE.AND.EX UP0, UPT, UR5, URZ, UPT, UP0 ;  /* 0x000000ff0500728c */ /* 0x000fc8000bf05300 */
[----:B------:R-:W-:-:S04]  /*0430*/  UISETP.EQ.OR.EX UP2, UPT, UR9, URZ, !UP0, UP1 ;  /* 0x000000ff0900728c */ /* 0x000fc8000c742710 */
[----:B------:R-:W-:-:S06]  /*0440*/  UP2UR UR4, UPR, URZ, 0x4 ;  /* 0x00000004ff047883 */ /* 0x000fcc0008000000 */
[----:B------:R-:W-:Y:S01]  /*0450*/  MOV R49, UR4 ;  /* 0x0000000400317c02 */ /* 0x000fe20008000f00 */
[----:B------:R-:W-:Y:S06]  /*0460*/  BRA.U !UP2, `(.L_x_8) ;  /* 0x000000010a207547 */ /* 0x000fec000b800000 */
[----:B------:R-:W-:Y:S01]  /*0470*/  UISETP.NE.U32.AND UP1, UPT, UR8, URZ, UPT ;  /* 0x000000ff0800728c */ /* 0x000fe2000bf25070 */
[----:B-----5:R-:W-:Y:S01]  /*0480*/  FSETP.NEU.AND P0, PT, R27, RZ, PT ;  /* 0x000000ff1b00720b */ /* 0x020fe20003f0d000 */
[----:B------:R-:W-:Y:S02]  /*0490*/  USEL UR4, URZ, 0xffffffff, UP0 ;  /* 0xffffffffff047887 */ /* 0x000fe40008000000 */
[----:B------:R-:W-:-:S10]  /*04a0*/  UISETP.NE.AND.EX UP1, UPT, UR9, URZ, UPT, UP1 ;  /* 0x000000ff0900728c */ /* 0x000fd4000bf25310 */
[----:B------:R-:W-:Y:S01]  /*04b0*/  VOTEU.ANY UP0, P0 ;  /* 0x0000000000ff7886 */ /* 0x000fe20000000100 */
[----:B------:R-:W-:-:S04]  /*04c0*/  @!UP1 USEL UR4, URZ, 0xffffffff, UP0 ;  /* 0xffffffffff049887 */ /* 0x000fc80008000000 */
[----:B------:R-:W-:-:S04]  /*04d0*/  ULOP3.LUT UR4, UR4, 0x1, URZ, 0xc0, !UPT ;  /* 0x0000000104047892 */ /* 0x000fc8000f8ec0ff */
[----:B------:R-:W-:-:S11]  /*04e0*/  UISETP.NE.U32.AND UP3, UPT, UR4, 0x1, UPT ;  /* 0x000000010400788c */ /* 0x000fd6000bf65070 */
.L_x_8:
[----:B-1----:R-:W1:Y:S01]  /*04f0*/  SHFL.IDX PT, R2, R46, RZ, 0x1f ;  /* 0x00001fff2e027589 */ /* 0x002e6200000e0000 */
[----:B------:R-:W-:-:S04]  /*0500*/  UISETP.NE.AND UP0, UPT, UR17, 0x2, UPT ;  /* 0x000000021100788c */ /* 0x000fc8000bf05270 */
[----:B------:R-:W-:Y:S01]  /*0510*/  USEL UR48, URZ, 0x1, UP0 ;  /* 0x00000001ff307887 */ /* 0x000fe20008000000 */
[----:B-1----:R-:W-:-:S13]  /*0520*/  ISETP.NE.AND P0, PT, R2, RZ, PT ;  /* 0x000000ff0200720c */ /* 0x002fda0003f05270 */
[----:B------:R-:W-:Y:S05]  /*0530*/  @P0 BRA `(.L_x_9) ;  /* 0x0000000000580947 */ /* 0x000fea0003800000 */
[----:B------:R-:W1:Y:S01]  /*0540*/  S2UR UR4, SR_CgaCtaId ;  /* 0x00000000000479c3 */ /* 0x000e620000008800 */
[----:B------:R-:W-:Y:S01]  /*0550*/  UMOV UR5, 0x400 ;  /* 0x0000040000057882 */ /* 0x000fe20000000000 */
[----:B------:R-:W-:Y:S01]  /*0560*/  UMOV UR8, 0x1 ;  /* 0x0000000100087882 */ /* 0x000fe20000000000 */
[----:B------:R-:W-:Y:S01]  /*0570*/  UMOV UR6, 0x2 ;  /* 0x0000000200067882 */ /* 0x000fe20000000000 */
[----:B------:R-:W-:-:S04]  /*0580*/  UIADD3 UR8, UPT, UPT, -UR8, 0x100000, URZ ;  /* 0x0010000008087890 */ /* 0x000fc8000fffe1ff */
[----:B------:R-:W-:Y:S02]  /*0590*/  USHF.L.U32 UR9, UR8, 0xb, URZ ;  /* 0x0000000b08097899 */ /* 0x000fe400080006ff */
[----:B------:R-:W-:Y:S02]  /*05a0*/  USHF.L.U32 UR8, UR8, 0x1, URZ ;  /* 0x0000000108087899 */ /* 0x000fe400080006ff */
[----:B------:R-:W-:-:S04]  /*05b0*/  UIADD3 UR6, UPT, UPT, -UR6, 0x100000, URZ ;  /* 0x0010000006067890 */ /* 0x000fc8000fffe1ff */
[----:B------:R-:W-:Y:S02]  /*05c0*/  USHF.L.U32 UR7, UR6, 0xb, URZ ;  /* 0x0000000b06077899 */ /* 0x000fe400080006ff */
[----:B------:R-:W-:Y:S01]  /*05d0*/  USHF.L.U32 UR6, UR6, 0x1, URZ ;  /* 0x0000000106067899 */ /* 0x000fe200080006ff */
[----:B------:R-:W-:Y:S01]  /*05e0*/  ELECT P0, URZ, PT ;  /* 0x0000000000ff782f */ /* 0x000fe20003800000 */
[----:B-1----:R-:W-:Y:S01]  /*05f0*/  ULEA UR4, UR4, UR5, 0x18 ;  /* 0x0000000504047291 */ /* 0x002fe2000f8ec0ff */
[----:B------:R-:W1:Y:S11]  /*0600*/  FENCE.VIEW.ASYNC.S ;  /* 0x00000000000073c6 */ /* 0x000e760000000000 */
[----:B-1----:R1:W3:Y:S01]  /*0610*/  SYNCS.EXCH.64 URZ, [UR4], UR8 ;  /* 0x0000000804ff75b2 */ /* 0x0022e20008000100 */
[----:B------:R1:W4:Y:S01]  /*0620*/  SYNCS.EXCH.64 URZ, [UR4+0x20], UR6 ;  /* 0x0000200604ff75b2 */ /* 0x0003220008000100 */
[----:B------:R1:W1:Y:S01]  /*0630*/  SYNCS.EXCH.64 URZ, [UR4+0x8], UR8 ;  /* 0x0000080804ff75b2 */ /* 0x0002620008000100 */
[----:B------:R1:W1:Y:S01]  /*0640*/  SYNCS.EXCH.64 URZ, [UR4+0x28], UR6 ;  /* 0x0000280604ff75b2 */ /* 0x0002620008000100 */
[----:B------:R1:W1:Y:S01]  /*0650*/  SYNCS.EXCH.64 URZ, [UR4+0x10], UR8 ;  /* 0x0000100804ff75b2 */ /* 0x0002620008000100 */
[----:B------:R1:W1:Y:S01]  /*0660*/  SYNCS.EXCH.64 URZ, [UR4+0x30], UR6 ;  /* 0x0000300604ff75b2 */ /* 0x0002620008000100 */
[----:B------:R1:W1:Y:S01]  /*0670*/  SYNCS.EXCH.64 URZ, [UR4+0x18], UR8 ;  /* 0x0000180804ff75b2 */ /* 0x0002620008000100 */
[----:B------:R1:W1:Y:S01]  /*0680*/  SYNCS.EXCH.64 URZ, [UR4+0x38], UR6 ;  /* 0x0000380604ff75b2 */ /* 0x0002620008000100 */
[----:B------:R-:W-:Y:S01]  /*0690*/  NOP ;  /* 0x0000000000007918 */ /* 0x000fe20000000000 */
.L_x_9:
[----:B------:R-:W2:Y:S01]  /*06a0*/  SHFL.IDX PT, R2, R46, RZ, 0x1f ;  /* 0x00001fff2e027589 */ /* 0x000ea200000e0000 */
[----:B------:R-:W-:Y:S01]  /*06b0*/  NOP ;  /* 0x0000000000007918 */ /* 0x000fe20000000000 */
[----:B--2---:R-:W-:-:S13]  /*06c0*/  ISETP.NE.AND P0, PT, R2, 0x1, PT ;  /* 0x000000010200780c */ /* 0x004fda0003f05270 */
[----:B------:R-:W-:Y:S05]  /*06d0*/  @P0 BRA `(.L_x_10) ;  /* 0x0000000000580947 */ /* 0x000fea0003800000 */
[----:B-1----:R-:W1:Y:S01]  /*06e0*/  S2UR UR4, SR_CgaCtaId ;  /* 0x00000000000479c3 */ /* 0x002e620000008800 */
        /* <DEDUP_REMOVED lines=12> */
[----:B-1----:R2:W1:Y:S01]  /*07b0*/  SYNCS.EXCH.64 URZ, [UR4+0x40], UR8 ;  /* 0x0000400804ff75b2 */ /* 0x0024620008000100 */
[----:B------:R2:W1:Y:S01]  /*07c0*/  SYNCS.EXCH.64 URZ, [UR4+0x60], UR6 ;  /* 0x0000600604ff75b2 */ /* 0x0004620008000100 */
[----:B------:R2:W1:Y:S01]  /*07d0*/  SYNCS.EXCH.64 URZ, [UR4+0x48], UR8 ;  /* 0x0000480804ff75b2 */ /* 0x0004620008000100 */
[----:B------:R2:W1:Y:S01]  /*07e0*/  SYNCS.EXCH.64 URZ, [UR4+0x68], UR6 ;  /* 0x0000680604ff75b2 */ /* 0x0004620008000100 */
[----:B------:R2:W1:Y:S01]  /*07f0*/  SYNCS.EXCH.64 URZ, [UR4+0x50], UR8 ;  /* 0x0000500804ff75b2 */ /* 0x0004620008000100 */
[----:B------:R2:W1:Y:S01]  /*0800*/  SYNCS.EXCH.64 URZ, [UR4+0x70], UR6 ;  /* 0x0000700604ff75b2 */ /* 0x0004620008000100 */
[----:B------:R2:W1:Y:S01]  /*0810*/  SYNCS.EXCH.64 URZ, [UR4+0x58], UR8 ;  /* 0x0000580804ff75b2 */ /* 0x0004620008000100 */
[----:B------:R2:W1:Y:S02]  /*0820*/  SYNCS.EXCH.64 URZ, [UR4+0x78], UR6 ;  /* 0x0000780604ff75b2 */ /* 0x0004640008000100 */
[----:B--2---:R-:W-:Y:S01]  /*0830*/  NOP ;  /* 0x0000000000007918 */ /* 0x004fe20000000000 */
.L_x_10:
[----:B------:R-:W2:Y:S01]  /*0840*/  SHFL.IDX PT, R2, R46, RZ, 0x1f ;  /* 0x00001fff2e027589 */ /* 0x000ea200000e0000 */
[----:B------:R-:W-:Y:S01]  /*0850*/  NOP ;  /* 0x0000000000007918 */ /* 0x000fe20000000000 */
[----:B--2---:R-:W-:-:S13]  /*0860*/  ISETP.NE.AND P0, PT, R2, 0x3, PT ;  /* 0x000000030200780c */ /* 0x004fda0003f05270 */
[----:B------:R-:W-:Y:S05]  /*0870*/  @P0 BRA `(.L_x_11) ;  /* 0x0000000000300947 */ /* 0x000fea0003800000 */
[----:B-1----:R-:W1:Y:S01]  /*0880*/  S2UR UR6, SR_CgaCtaId ;  /* 0x00000000000679c3 */ /* 0x002e620000008800 */
[----:B------:R-:W-:Y:S01]  /*0890*/  UMOV UR4, 0x400 ;  /* 0x0000040000047882 */ /* 0x000fe20000000000 */
[----:B------:R-:W-:Y:S01]  /*08a0*/  UMOV UR5, 0x20 ;  /* 0x0000002000057882 */ /* 0x000fe20000000000 */
[----:B------:R-:W-:Y:S01]  /*08b0*/  ELECT P0, URZ, PT ;  /* 0x0000000000ff782f */ /* 0x000fe20003800000 */
[----:B-1----:R-:W-:Y:S02]  /*08c0*/  ULEA UR6, UR6, UR4, 0x18 ;  /* 0x0000000406067291 */ /* 0x002fe4000f8ec0ff */
[----:B------:R-:W-:-:S04]  /*08d0*/  UIADD3 UR4, UPT, UPT, -UR5, 0x100000, URZ ;  /* 0x0010000005047890 */ /* 0x000fc8000fffe1ff */
[----:B------:R-:W-:Y:S02]  /*08e0*/  USHF.L.U32 UR5, UR4, 0xb, URZ ;  /* 0x0000000b04057899 */ /* 0x000fe400080006ff */
[----:B------:R-:W-:Y:S01]  /*08f0*/  USHF.L.U32 UR4, UR4, 0x1, URZ ;  /* 0x0000000104047899 */ /* 0x000fe200080006ff */
[----:B------:R-:W1:Y:S11]  /*0900*/  FENCE.VIEW.ASYNC.S ;  /* 0x00000000000073c6 */ /* 0x000e760000000000 */
[----:B-1----:R2:W1:Y:S01]  /*0910*/  SYNCS.EXCH.64 URZ, [UR6+0x80], UR4 ;  /* 0x0000800406ff75b2 */ /* 0x0024620008000100 */
[----:B------:R2:W1:Y:S02]  /*0920*/  SYNCS.EXCH.64 URZ, [UR6+0x88], UR4 ;  /* 0x0000880406ff75b2 */ /* 0x0004640008000100 */
[----:B--2---:R-:W-:Y:S01]  /*0930*/  NOP ;  /* 0x0000000000007918 */ /* 0x004fe20000000000 */
.L_x_11:
[----:B------:R-:W2:Y:S01]  /*0940*/  SHFL.IDX PT, R2, R46, RZ, 0x1f ;  /* 0x00001fff2e027589 */ /* 0x000ea200000e0000 */
[----:B------:R-:W-:Y:S01]  /*0950*/  NOP ;  /* 0x0000000000007918 */ /* 0x000fe20000000000 */
[----:B--2---:R-:W-:-:S13]  /*0960*/  ISETP.NE.AND P0, PT, R2, 0x4, PT ;  /* 0x000000040200780c */ /* 0x004fda0003f05270 */
[----:B------:R-:W-:Y:S05]  /*0970*/  @P0 BRA `(.L_x_12) ;  /* 0x00000000004c0947 */ /* 0x000fea0003800000 */
[----:B-1----:R-:W1:Y:S01]  /*0980*/  S2UR UR6, SR_CgaCtaId ;  /* 0x00000000000679c3 */ /* 0x002e620000008800 */
[----:B------:R-:W-:Y:S01]  /*0990*/  UMOV UR4, 0x1e0 ;  /* 0x000001e000047882 */ /* 0x000fe20000000000 */
[----:B------:R-:W-:Y:S01]  /*09a0*/  UMOV UR5, 0x400 ;  /* 0x0000040000057882 */ /* 0x000fe20000000000 */
[----:B------:R-:W-:Y:S01]  /*09b0*/  USEL UR4, UR4, 0x1a0, UP3 ;  /* 0x000001a004047887 */ /* 0x000fe20009800000 */
[----:B------:R-:W-:Y:S01]  /*09c0*/  UMOV UR8, 0x1 ;  /* 0x0000000100087882 */ /* 0x000fe20000000000 */
[----:B------:R-:W-:Y:S01]  /*09d0*/  ELECT P0, URZ, PT ;  /* 0x0000000000ff782f */ /* 0x000fe20003800000 */
[----:B------:R-:W-:-:S04]  /*09e0*/  UIADD3 UR8, UPT, UPT, -UR8, 0x100000, URZ ;  /* 0x0010000008087890 */ /* 0x000fc8000fffe1ff */
[----:B------:R-:W-:Y:S02]  /*09f0*/  USHF.L.U32 UR9, UR8, 0xb, URZ ;  /* 0x0000000b08097899 */ /* 0x000fe400080006ff */
[----:B------:R-:W-:Y:S02]  /*0a00*/  USHF.L.U32 UR8, UR8, 0x1, URZ ;  /* 0x0000000108087899 */ /* 0x000fe400080006ff */
[----:B-1----:R-:W-:Y:S02]  /*0a10*/  ULEA UR6, UR6, UR5, 0x18 ;  /* 0x0000000506067291 */ /* 0x002fe4000f8ec0ff */
[----:B------:R-:W-:-:S04]  /*0a20*/  UIADD3 UR4, UPT, UPT, -UR4, 0x100000, URZ ;  /* 0x0010000004047890 */ /* 0x000fc8000fffe1ff */
[----:B------:R-:W-:Y:S02]  /*0a30*/  USHF.L.U32 UR5, UR4, 0xb, URZ ;  /* 0x0000000b04057899 */ /* 0x000fe400080006ff */
[----:B------:R-:W-:Y:S01]  /*0a40*/  USHF.L.U32 UR4, UR4, 0x1, URZ ;  /* 0x0000000104047899 */ /* 0x000fe200080006ff */
[----:B------:R-:W1:Y:S03]  /*0a50*/  FENCE.VIEW.ASYNC.S ;  /* 0x00000000000073c6 */ /* 0x000e660000000000 */
[----:B-1----:R2:W1:Y:S08]  /*0a60*/  SYNCS.EXCH.64 URZ, [UR6+0x90], UR8 ;  /* 0x0000900806ff75b2 */ /* 0x0024700008000100 */
[----:B------:R2:W1:Y:S01]  /*0a70*/  SYNCS.EXCH.64 URZ, [UR6+0xa0], UR4 ;  /* 0x0000a00406ff75b2 */ /* 0x0004620008000100 */
[----:B------:R2:W1:Y:S01]  /*0a80*/  SYNCS.EXCH.64 URZ, [UR6+0x98], UR8 ;  /* 0x0000980806ff75b2 */ /* 0x0004620008000100 */
[----:B------:R2:W1:Y:S02]  /*0a90*/  SYNCS.EXCH.64 URZ, [UR6+0xa8], UR4 ;  /* 0x0000a80406ff75b2 */ /* 0x0004640008000100 */
[----:B--2---:R-:W-:Y:S01]  /*0aa0*/  NOP ;  /* 0x0000000000007918 */ /* 0x004fe20000000000 */
.L_x_12:
        /* <DEDUP_REMOVED lines=26> */
.L_x_13:
[----:B------:R-:W2:Y:S01]  /*0c50*/  SHFL.IDX PT, R2, R46, RZ, 0x1f ;  /* 0x00001fff2e027589 */ /* 0x000ea200000e0000 */
[----:B------:R-:W-:Y:S01]  /*0c60*/  NOP ;  /* 0x0000000000007918 */ /* 0x000fe20000000000 */
[----:B--2---:R-:W-:-:S13]  /*0c70*/  ISETP.NE.AND P0, PT, R2, 0x3, PT ;  /* 0x000000030200780c */ /* 0x004fda0003f05270 */
[----:B------:R-:W-:Y:S05]  /*0c80*/  @P0 BRA `(.L_x_14) ;  /* 0x0000000000380947 */ /* 0x000fea0003800000 */
[----:B------:R-:W2:Y:S01]  /*0c90*/  S2UR UR5, SR_CgaCtaId ;  /* 0x00000000000579c3 */ /* 0x000ea20000008800 */
[----:B-1----:R-:W-:Y:S01]  /*0ca0*/  UMOV UR4, 0x400 ;  /* 0x0000040000047882 */ /* 0x002fe20000000000 */
[----:B------:R-:W-:Y:S01]  /*0cb0*/  UMOV UR6, 0x20 ;  /* 0x0000002000067882 */ /* 0x000fe20000000000 */
[----:B------:R-:W-:Y:S01]  /*0cc0*/  ELECT P0, URZ, PT ;  /* 0x0000000000ff782f */ /* 0x000fe20003800000 */
[----:B------:R-:W-:-:S04]  /*0cd0*/  UIADD3 UR6, UPT, UPT, -UR6, 0x100000, URZ ;  /* 0x0010000006067890 */ /* 0x000fc8000fffe1ff */
[----:B------:R-:W-:Y:S02]  /*0ce0*/  USHF.L.U32 UR7, UR6, 0xb, URZ ;  /* 0x0000000b06077899 */ /* 0x000fe400080006ff */
[----:B------:R-:W-:Y:S02]  /*0cf0*/  USHF.L.U32 UR6, UR6, 0x1, URZ ;  /* 0x0000000106067899 */ /* 0x000fe400080006ff */
[----:B--2---:R-:W-:Y:S01]  /*0d00*/  ULEA UR4, UR5, UR4, 0x18 ;  /* 0x0000000405047291 */ /* 0x004fe2000f8ec0ff */
[----:B------:R-:W1:Y:S11]  /*0d10*/  FENCE.VIEW.ASYNC.S ;  /* 0x00000000000073c6 */ /* 0x000e760000000000 */
[----:B-1----:R2:W1:Y:S01]  /*0d20*/  SYNCS.EXCH.64 URZ, [UR4+0xf0], UR6 ;  /* 0x0000f00604ff75b2 */ /* 0x0024620008000100 */
[----:B------:R2:W1:Y:S01]  /*0d30*/  SYNCS.EXCH.64 URZ, [UR4+0x100], UR6 ;  /* 0x0001000604ff75b2 */ /* 0x0004620008000100 */
[----:B------:R2:W1:Y:S01]  /*0d40*/  SYNCS.EXCH.64 URZ, [UR4+0xf8], UR6 ;  /* 0x0000f80604ff75b2 */ /* 0x0004620008000100 */
[----:B------:R2:W1:Y:S02]  /*0d50*/  SYNCS.EXCH.64 URZ, [UR4+0x108], UR6 ;  /* 0x0001080604ff75b2 */ /* 0x0004640008000100 */
[----:B--2---:R-:W-:Y:S01]  /*0d60*/  NOP ;  /* 0x0000000000007918 */ /* 0x004fe20000000000 */
.L_x_14:
[----:B-1----:R-:W1:Y:S01]  /*0d70*/  LDCU UR4, c[0x0][0x36c] ;  /* 0x00006d80ff0477ac */ /* 0x002e620008000800 */
[----:B------:R-:W-:Y:S01]  /*0d80*/  ISETP.NE.OR P3, PT, R0, 0x2, !P3 ;  /* 0x000000020000780c */ /* 0x000fe20005f65670 */
[----:B------:R-:W-:Y:S01]  /*0d90*/  NOP ;  /* 0x0000000000007918 */ /* 0x000fe20000000000 */
[----:B------:R-:W-:Y:S01]  /*0da0*/  LOP3.LUT R0, R57, 0x1f, RZ, 0xc0, !PT ;  /* 0x0000001f39007812 */ /* 0x000fe200078ec0ff */
[----:B------:R-:W-:Y:S02]  /*0db0*/  UISETP.NE.AND UP4, UPT, UR17, URZ, UPT ;  /* 0x000000ff1100728c */ /* 0x000fe4000bf85270 */
[----:B-1----:R-:W-:-:S09]  /*0dc0*/  UISETP.EQ.U32.AND UP5, UPT, UR4, 0x1, UPT ;  /* 0x000000010400788c */ /* 0x002fd2000bfa2070 */
[----:B------:R-:W-:Y:S05]  /*0dd0*/  BRA.U !UP5, `(.L_x_15) ;  /* 0x000000010d087547 */ /* 0x000fea000b800000 */
[----:B---34-:R-:W-:Y:S01]  /*0de0*/  UCGABAR_ARV ;  /* 0x00000000000079c7 */ /* 0x018fe20008000000 */
[----:B------:R-:W-:Y:S05]  /*0df0*/  BRA `(.L_x_16) ;  /* 0x0000000000047947 */ /* 0x000fea0003800000 */
.L_x_15:
[----:B---34-:R-:W-:Y:S01]  /*0e00*/  NOP ;  /* 0x0000000000007918 */ /* 0x018fe20000000000 */
.L_x_16:
[----:B------:R-:W1:Y:S01]  /*0e10*/  S2UR UR7, SR_CTAID.X ;  /* 0x00000000000779c3 */ /* 0x000e620000002500 */
[----:B------:R-:W-:-:S05]  /*0e20*/  CS2R.32 R48, SR_CgaSize ;  /* 0x0000000000307805 */ /* 0x000fca0000008a00 */
[----:B------:R-:W-:-:S05]  /*0e30*/  IMAD R48, R48, -0xa0, RZ ;  /* 0xffffff6030307824 */ /* 0x000fca00078e02ff */
[----:B------:R-:W-:-:S14]  /*0e40*/  R2UR UR5, R48 ;  /* 0x00000000300572ca */ /* 0x000fdc00000e0000 */
[----:B------:R-:W2:Y:S01]  /*0e50*/  LDCU UR5, c[0x0][UR5+0x2b0] ;  /* 0x00005600050577ac */ /* 0x000ea20008000800 */
[----:B------:R-:W-:-:S05]  /*0e60*/  CS2R.32 R48, SR_CgaSize ;  /* 0x0000000000307805 */ /* 0x000fca0000008a00 */
[----:B------:R-:W-:-:S05]  /*0e70*/  IMAD R48, R48, -0xa0, RZ ;  /* 0xffffff6030307824 */ /* 0x000fca00078e02ff */
[----:B------:R-:W-:-:S14]  /*0e80*/  R2UR UR4, R48 ;  /* 0x00000000300472ca */ /* 0x000fdc00000e0000 */
[----:B------:R-:W3:Y:S01]  /*0e90*/  LDCU UR4, c[0x0][UR4+0x2b4] ;  /* 0x00005680040477ac */ /* 0x000ee20008000800 */
[----:B------:R-:W4:Y:S01]  /*0ea0*/  S2UR UR8, SR_CTAID.Y ;  /* 0x00000000000879c3 */ /* 0x000f220000002600 */
[----:B------:R-:W-:-:S05]  /*0eb0*/  CS2R.32 R48, SR_CgaSize ;  /* 0x0000000000307805 */ /* 0x000fca0000008a00 */
[----:B------:R-:W-:-:S05]  /*0ec0*/  IMAD R48, R48, -0xa0, RZ ;  /* 0xffffff6030307824 */ /* 0x000fca00078e02ff */
[----:B------:R-:W-:-:S14]  /*0ed0*/  R2UR UR9, R48 ;  /* 0x00000000300972ca */ /* 0x000fdc00000e0000 */
[----:B------:R-:W3:Y:S01]  /*0ee0*/  LDCU UR9, c[0x0][UR9+0x2a0] ;  /* 0x00005400090977ac */ /* 0x000ee20008000800 */
[----:B------:R-:W-:-:S05]  /*0ef0*/  CS2R.32 R48, SR_CgaSize ;  /* 0x0000000000307805 */ /* 0x000fca0000008a00 */
[----:B------:R-:W-:-:S05]  /*0f00*/  IMAD R48, R48, -0xa0, RZ ;  /* 0xffffff6030307824 */ /* 0x000fca00078e02ff */
[----:B------:R-:W-:-:S14]  /*0f10*/  R2UR UR10, R48 ;  /* 0x00000000300a72ca */ /* 0x000fdc00000e0000 */
[----:B------:R-:W3:Y:S01]  /*0f20*/  LDCU UR10, c[0x0][UR10+0x2a4] ;  /* 0x000054800a0a77ac */ /* 0x000ee20008000800 */
[----:B------:R-:W3:Y:S01]  /*0f30*/  S2UR UR11, SR_CgaCtaId ;  /* 0x00000000000b79c3 */ /* 0x000ee20000008800 */
[----:B------:R-:W3:Y:S01]  /*0f40*/  LDCU UR21, c[0x0][0xb24] ;  /* 0x00016480ff1577ac */ /* 0x000ee20008000800 */
[----:B------:R-:W3:Y:S01]  /*0f50*/  LDCU UR42, c[0x0][0xb24] ;  /* 0x00016480ff2a77ac */ /* 0x000ee20008000800 */
[----:B-1----:R-:W-:-:S05]  /*0f60*/  I2FP.F32.U32 R3, UR7 ;  /* 0x0000000700037c45 */ /* 0x002fca0008201000 */
[----:B------:R-:W1:Y:S01]  /*0f70*/  S2UR UR36, SR_CTAID.Z ;  /* 0x00000000002479c3 */ /* 0x000e620000002700 */
[----:B------:R-:W1:Y:S01]  /*0f80*/  LDCU UR27, c[0x0][0xb30] ;  /* 0x00016600ff1b77ac */ /* 0x000e620008000800 */
[----:B--2---:R-:W-:Y:S01]  /*0f90*/  FMUL R3, R3, UR5 ;  /* 0x0000000503037c20 */ /* 0x004fe20008400000 */
[----:B------:R-:W-:Y:S01]  /*0fa0*/  UMOV UR16, UR7 ;  /* 0x0000000700107c82 */ /* 0x000fe20008000000 */
[----:B----4-:R-:W-:Y:S01]  /*0fb0*/  I2FP.F32.U32 R2, UR8 ;  /* 0x0000000800027c45 */ /* 0x010fe20008201000 */
[----:B------:R-:W-:-:S03]  /*0fc0*/  UMOV UR20, UR8 ;  /* 0x0000000800147c82 */ /* 0x000fc60008000000 */
[----:B------:R-:W2:Y:S01]  /*0fd0*/  F2I.U32.TRUNC.NTZ R3, R3 ;  /* 0x0000000300037305 */ /* 0x000ea2000020f000 */
[----:B---3--:R-:W-:Y:S01]  /*0fe0*/  UISETP.GE.AND UP2, UPT, UR21, 0x1, UPT ;  /* 0x000000011500788c */ /* 0x008fe2000bf46270 */
[----:B------:R-:W-:Y:S01]  /*0ff0*/  FMUL R2, R2, UR4 ;  /* 0x0000000402027c20 */ /* 0x000fe20008400000 */
[----:B------:R-:W-:-:S05]  /*1000*/  USHF.L.U32 UR28, UR11, 0xa, URZ ;  /* 0x0000000a0b1c7899 */ /* 0x000fca00080006ff */
[----:B------:R-:W3:Y:S01]  /*1010*/  F2I.U32.TRUNC.NTZ R2, R2 ;  /* 0x0000000200027305 */ /* 0x000ee2000020f000 */
[----:B--2---:R-:W-:Y:S02]  /*1020*/  R2UR UR4, R3 ;  /* 0x00000000030472ca */ /* 0x004fe400000e0000 */
[----:B---3--:R-:W-:Y:S02]  /*1030*/  R2UR UR6, R2 ;  /* 0x00000000020672ca */ /* 0x008fe400000e0000 */
[----:B------:R-:W-:-:S09]  /*1040*/  PRMT R2, RZ, 0x7610, R2 ;  /* 0x00007610ff027816 */ /* 0x000fd20000000002 */
[----:B------:R-:W-:-:S04]  /*1050*/  UIADD3 UR5, UPT, UPT, -UR4, URZ, URZ ;  /* 0x000000ff04057290 */ /* 0x000fc8000fffe1ff */
[----:B------:R-:W-:Y:S02]  /*1060*/  UIMAD UR5, UR9, UR5, UR7 ;  /* 0x00000005090572a4 */ /* 0x000fe4000f8e0207 */
[----:B------:R-:W-:-:S04]  /*1070*/  UIADD3 UR4, UPT, UPT, -UR6, URZ, URZ ;  /* 0x000000ff06047290 */ /* 0x000fc8000fffe1ff */
[----:B------:R-:W-:Y:S01]  /*1080*/  IMAD.U32 R48, RZ, RZ, UR5 ;  /* 0x00000005ff307e24 */ /* 0x000fe2000f8e00ff */
[----:B------:R-:W-:-:S06]  /*1090*/  UIMAD UR4, UR10, UR4, UR8 ;  /* 0x000000040a0472a4 */ /* 0x000fcc000f8e0208 */
[----:B------:R-:W-:Y:S01]  /*10a0*/  IMAD.U32 R47, RZ, RZ, UR4 ;  /* 0x00000004ff2f7e24 */ /* 0x000fe2000f8e00ff */
[----:B-1----:R-:W-:Y:S06]  /*10b0*/  BRA.U UP4, `(.L_x_17) ;  /* 0x00000001042c7547 */ /* 0x002fec000b800000 */
[----:B------:R-:W-:Y:S02]  /*10c0*/  R2UR UR5, R47 ;  /* 0x000000002f0572ca */ /* 0x000fe400000e0000 */
[----:B------:R-:W-:-:S11]  /*10d0*/  R2UR UR4, R48 ;  /* 0x00000000300472ca */ /* 0x000fd600000e0000 */
[----:B------:R-:W-:Y:S02]  /*10e0*/  UISETP.NE.AND UP0, UPT, UR5, URZ, UPT ;  /* 0x000000ff0500728c */ /* 0x000fe4000bf05270 */
[----:B------:R-:W-:Y:S02]  /*10f0*/  UISETP.NE.AND UP1, UPT, UR5, 0x1, UPT ;  /* 0x000000010500788c */ /* 0x000fe4000bf25270 */
[----:B------:R-:W-:-:S04]  /*1100*/  UISETP.EQ.OR UP0, UPT, UR4, URZ, !UP0 ;  /* 0x000000ff0400728c */ /* 0x000fc8000c702670 */
[----:B------:R-:W-:Y:S02]  /*1110*/  USEL UR5, URZ, 0x1, !UP0 ;  /* 0x00000001ff057887 */ /* 0x000fe4000c000000 */
[----:B------:R-:W-:Y:S02]  /*1120*/  UISETP.NE.AND UP0, UPT, UR4, URZ, UPT ;  /* 0x000000ff0400728c */ /* 0x000fe4000bf05270 */
[----:B------:R-:W-:-:S04]  /*1130*/  USEL UR4, URZ, 0x2, UP1 ;  /* 0x00000002ff047887 */ /* 0x000fc80008800000 */
[----:B------:R-:W-:-:S04]  /*1140*/  USEL UR4, UR4, 0x2, UP0 ;  /* 0x0000000204047887 */ /* 0x000fc80008000000 */
[----:B------:R-:W-:-:S06]  /*1150*/  UIADD3 UR4, UPT, UPT, UR5, UR4, URZ ;  /* 0x0000000405047290 */ /* 0x000fcc000fffe0ff */
[----:B------:R-:W-:Y:S02]  /*1160*/  IMAD.U32 R2, RZ, RZ, UR4 ;  /* 0x00000004ff027e24 */ /* 0x000fe4000f8e00ff */
.L_x_17:
[----:B------:R-:W-:Y:S05]  /*1170*/  BRA.U !UP2, `(.L_x_18) ;  /* 0x000000010ad47547 */ /* 0x000fea000b800000 */
[----:B------:R-:W1:Y:S01]  /*1180*/  LDCU.128 UR12, c[0x0][0xb10] ;  /* 0x00016200ff0c77ac */ /* 0x000e620008000c00 */
[----:B------:R-:W2:Y:S01]  /*1190*/  LDCU UR6, c[0x0][0x370] ;  /* 0x00006e00ff0677ac */ /* 0x000ea20008000800 */
[----:B------:R-:W3:Y:S01]  /*11a0*/  LDCU UR5, c[0x0][0x374] ;  /* 0x00006e80ff0577ac */ /* 0x000ee20008000800 */
[----:B------:R-:W4:Y:S01]  /*11b0*/  LDCU UR26, c[0x0][0xb0c] ;  /* 0x00016180ff1a77ac */ /* 0x000f220008000800 */
[----:B------:R-:W4:Y:S01]  /*11c0*/  LDCU UR4, c[0x0][0xb20] ;  /* 0x00016400ff0477ac */ /* 0x000f220008000800 */
[----:B------:R-:W4:Y:S01]  /*11d0*/  LDCU.64 UR8, c[0x0][0xb28] ;  /* 0x00016500ff0877ac */ /* 0x000f220008000a00 */
[----:B-1----:R-:W-:Y:S02]  /*11e0*/  UISETP.NE.AND UP0, UPT, UR14, 0x1, UPT ;  /* 0x000000010e00788c */ /* 0x002fe4000bf05270 */
[----:B---3--:R-:W-:Y:S02]  /*11f0*/  UIMAD.WIDE.U32 UR10, UR5, UR15, URZ ;  /* 0x0000000f050a72a5 */ /* 0x008fe4000f8e00ff */
[----:B--2---:R-:W-:-:S02]  /*1200*/  UIMAD.WIDE.U32 UR22, UR6, UR12, URZ ;  /* 0x0000000c061672a5 */ /* 0x004fc4000f8e00ff */
[----:B----4-:R-:W-:Y:S02]  /*1210*/  UISETP.NE.AND UP1, UPT, UR26, 0x1, UPT ;  /* 0x000000011a00788c */ /* 0x010fe4000bf25270 */
[----:B------:R-:W-:Y:S01]  /*1220*/  UISETP.NE.AND UP2, UPT, UR21, 0x1, UPT ;  /* 0x000000011500788c */ /* 0x000fe2000bf45270 */
[----:B------:R-:W-:Y:S02]  /*1230*/  UMOV UR10, UR11 ;  /* 0x0000000b000a7c82 */ /* 0x000fe40008000000 */
[----:B------:R-:W-:Y:S01]  /*1240*/  UMOV UR22, UR23 ;  /* 0x0000001700167c82 */ /* 0x000fe20008000000 */
[----:B------:R-:W-:Y:S02]  /*1250*/  @UP0 USHF.R.U32.HI UR5, URZ, UR4, UR10 ;  /* 0x00000004ff050299 */ /* 0x000fe4000801160a */
[----:B------:R-:W-:Y:S02]  /*1260*/  UIMAD.WIDE.U32 UR24, UR20, UR15, URZ ;  /* 0x0000000f141872a5 */ /* 0x000fe4000f8e00ff */
[----:B------:R-:W-:-:S02]  /*1270*/  UIMAD.WIDE.U32 UR10, UR5, UR8, URZ ;  /* 0x00000008050a72a5 */ /* 0x000fc4000f8e00ff */
[----:B------:R-:W-:Y:S02]  /*1280*/  @UP1 USHF.R.U32.HI UR6, URZ, UR13, UR22 ;  /* 0x0000000dff061299 */ /* 0x000fe40008011616 */
[----:B------:R-:W-:Y:S02]  /*1290*/  UIMAD.WIDE.U32 UR18, UR16, UR12, URZ ;  /* 0x0000000c101272a5 */ /* 0x000fe4000f8e00ff */
[----:B------:R-:W-:Y:S01]  /*12a0*/  UIMAD.WIDE.U32 UR22, UR6, UR8, URZ ;  /* 0x00000008061672a5 */ /* 0x000fe2000f8e00ff */
[----:B------:R-:W-:Y:S01]  /*12b0*/  UMOV UR24, UR25 ;  /* 0x0000001900187c82 */ /* 0x000fe20008000000 */
[----:B------:R-:W-:Y:S01]  /*12c0*/  UMOV UR10, UR11 ;  /* 0x0000000b000a7c82 */ /* 0x000fe20008000000 */
[----:B------:R-:W-:Y:S02]  /*12d0*/  USHF.R.U32.HI UR24, URZ, UR4, UR24 ;  /* 0x00000004ff187299 */ /* 0x000fe40008011618 */
[----:B------:R-:W-:Y:S02]  /*12e0*/  @UP2 USHF.R.U32.HI UR5, URZ, UR9, UR10 ;  /* 0x00000009ff052299 */ /* 0x000fe4000801160a */
[----:B------:R-:W-:Y:S01]  /*12f0*/  UMOV UR7, UR23 ;  /* 0x0000001700077c82 */ /* 0x000fe20008000000 */
[----:B------:R-:W-:Y:S01]  /*1300*/  UMOV UR18, UR19 ;  /* 0x0000001300127c82 */ /* 0x000fe20008000000 */
[----:B------:R-:W-:-:S02]  /*1310*/  @UP2 USHF.R.U32.HI UR6, URZ, UR9, UR7 ;  /* 0x00000009ff062299 */ /* 0x000fc40008011607 */
[----:B------:R-:W-:Y:S02]  /*1320*/  USHF.R.U32.HI UR18, URZ, UR13, UR18 ;  /* 0x0000000dff127299 */ /* 0x000fe40008011612 */
[----:B------:R-:W-:Y:S02]  /*1330*/  USEL UR4, UR20, UR24, !UP0 ;  /* 0x0000001814047287 */ /* 0x000fe4000c000000 */
[----:B------:R-:W-:Y:S02]  /*1340*/  UIMAD UR7, UR5, UR21, URZ ;  /* 0x00000015050772a4 */ /* 0x000fe4000f8e02ff */
[----:B------:R-:W-:Y:S02]  /*1350*/  USEL UR5, UR16, UR18, !UP1 ;  /* 0x0000001210057287 */ /* 0x000fe4000c800000 */
[----:B------:R-:W-:Y:S02]  /*1360*/  UIMAD UR12, UR6, UR21, URZ ;  /* 0x00000015060c72a4 */ /* 0x000fe4000f8e02ff */
[----:B------:R-:W-:-:S02]  /*1370*/  UISETP.GE.AND UP0, UPT, UR4, UR7, UPT ;  /* 0x000000070400728c */ /* 0x000fc4000bf06270 */
[----:B------:R-:W-:Y:S02]  /*1380*/  UIMAD.WIDE.U32 UR10, UR4, UR8, URZ ;  /* 0x00000008040a72a5 */ /* 0x000fe4000f8e00ff */
[----:B------:R-:W-:Y:S02]  /*1390*/  UISETP.GE.OR UP0, UPT, UR5, UR12, UP0 ;  /* 0x0000000c0500728c */ /* 0x000fe40008706670 */
[----:B------:R-:W-:Y:S02]  /*13a0*/  UIMAD.WIDE.U32 UR12, UR5, UR8, URZ ;  /* 0x00000008050c72a5 */ /* 0x000fe4000f8e00ff */
[----:B------:R-:W-:Y:S01]  /*13b0*/  UIADD3 UR10, UPT, UPT, -UR4, URZ, URZ ;  /* 0x000000ff040a7290 */ /* 0x000fe2000fffe1ff */
[----:B------:R-:W-:Y:S01]  /*13c0*/  UMOV UR8, UR11 ;  /* 0x0000000b00087c82 */ /* 0x000fe20008000000 */
[----:B------:R-:W-:Y:S02]  /*13d0*/  UIADD3 UR11, UPT, UPT, -UR5, URZ, URZ ;  /* 0x000000ff050b7290 */ /* 0x000fe4000fffe1ff */
[----:B------:R-:W-:-:S03]  /*13e0*/  USHF.R.U32.HI UR8, URZ, UR9, UR8 ;  /* 0x00000009ff087299 */ /* 0x000fc60008011608 */
[----:B------:R-:W-:Y:S01]  /*13f0*/  @!UP0 UMOV UR7, UR13 ;  /* 0x0000000d00078c82 */ /* 0x000fe20008000000 */
[----:B------:R-:W-:Y:S02]  /*1400*/  UIMAD UR20, UR14, UR10, UR20 ;  /* 0x0000000a0e1472a4 */ /* 0x000fe4000f8e0214 */
[----:B------:R-:W-:Y:S02]  /*1410*/  USEL UR8, UR4, UR8, !UP2 ;  /* 0x0000000804087287 */ /* 0x000fe4000d000000 */
[----:B------:R-:W-:Y:S02]  /*1420*/  @!UP0 USHF.R.U32.HI UR7, URZ, UR9, UR7 ;  /* 0x00000009ff078299 */ /* 0x000fe40008011607 */
[----:B------:R-:W-:Y:S02]  /*1430*/  UIADD3 UR9, UPT, UPT, -UR8, URZ, URZ ;  /* 0x000000ff08097290 */ /* 0x000fe4000fffe1ff */
[----:B------:R-:W-:Y:S02]  /*1440*/  @!UP0 USEL UR7, UR5, UR7, !UP2 ;  /* 0x0000000705078287 */ /* 0x000fe4000d000000 */
[----:B------:R-:W-:-:S02]  /*1450*/  UIMAD UR9, UR21, UR9, UR4 ;  /* 0x00000009150972a4 */ /* 0x000fc4000f8e0204 */
[----:B------:R-:W-:Y:S02]  /*1460*/  @!UP0 UIADD3 UR8, UPT, UPT, UR8, -UR7, URZ ;  /* 0x8000000708088290 */ /* 0x000fe4000fffe0ff */
[----:B------:R-:W-:Y:S02]  /*1470*/  @!UP0 UIMAD UR6, UR9, UR6, UR7 ;  /* 0x00000006090682a4 */ /* 0x000fe4000f8e0207 */
[----:B------:R-:W-:Y:S02]  /*1480*/  @!UP0 UIMAD UR4, UR8, UR21, UR5 ;  /* 0x00000015080482a4 */ /* 0x000fe4000f8e0205 */
[----:B------:R-:W-:Y:S02]  /*1490*/  UIMAD UR16, UR26, UR11, UR16 ;  /* 0x0000000b1a1072a4 */ /* 0x000fe4000f8e0210 */
[----:B------:R-:W-:Y:S01]  /*14a0*/  UIMAD UR20, UR4, UR14, UR20 ;  /* 0x0000000e041472a4 */ /* 0x000fe2000f8e0214 */
[----:B------:R-:W-:Y:S02]  /*14b0*/  @!UP0 UMOV UR5, UR6 ;  /* 0x0000000600058c82 */ /* 0x000fe40008000000 */
[----:B------:R-:W-:-:S12]  /*14c0*/  UIMAD UR16, UR5, UR26, UR16 ;  /* 0x0000001a051072a4 */ /* 0x000fd8000f8e0210 */
.L_x_18:
[----:B------:R-:W-:Y:S02]  /*14d0*/  UISETP.NE.AND UP1, UPT, UR27, 0x1, UPT ;  /* 0x000000011b00788c */ /* 0x000fe4000bf25270 */
[----:B------:R-:W-:Y:S02]  /*14e0*/  UISETP.NE.AND UP0, UPT, UR17, 0x2, UPT ;  /* 0x000000021100788c */ /* 0x000fe4000bf05270 */
[----:B------:R-:W-:-:S05]  /*14f0*/  ULOP3.LUT UR28, UR28, 0x400, URZ, 0xc0, !UPT ;  /* 0x000004001c1c7892 */ /* 0x000fca000f8ec0ff */
[----:B------:R-:W-:Y:S07]  /*1500*/  BRA.U UP1, `(.L_x_19) ;  /* 0x0000000101447547 */ /* 0x000fee000b800000 */
[----:B------:R-:W1:Y:S01]  /*1510*/  LDCU.128 UR8, c[0x0][0xb10] ;  /* 0x00016200ff0877ac */ /* 0x000e620008000c00 */
[----:B------:R-:W2:Y:S01]  /*1520*/  LDCU UR12, c[0x0][0xb0c] ;  /* 0x00016180ff0c77ac */ /* 0x000ea20008000800 */
[----:B------:R-:W3:Y:S01]  /*1530*/  LDCU UR13, c[0x0][0xb20] ;  /* 0x00016400ff0d77ac */ /* 0x000ee20008000800 */
[----:B-1----:R-:W-:Y:S02]  /*1540*/  UIMAD.WIDE.U32 UR6, UR16, UR8, URZ ;  /* 0x00000008100672a5 */ /* 0x002fe4000f8e00ff */
[----:B------:R-:W-:Y:S02]  /*1550*/  UIMAD.WIDE.U32 UR4, UR20, UR11, URZ ;  /* 0x0000000b140472a5 */ /* 0x000fe4000f8e00ff */
[----:B--2---:R-:W-:Y:S02]  /*1560*/  UISETP.NE.AND UP2, UPT, UR12, 0x1, UPT ;  /* 0x000000010c00788c */ /* 0x004fe4000bf45270 */
[----:B------:R-:W-:Y:S01]  /*1570*/  UISETP.NE.AND UP1, UPT, UR10, 0x1, UPT ;  /* 0x000000010a00788c */ /* 0x000fe2000bf25270 */
[----:B------:R-:W-:-:S02]  /*1580*/  UMOV UR6, UR7 ;  /* 0x0000000700067c82 */ /* 0x000fc40008000000 */
[----:B------:R-:W-:Y:S01]  /*1590*/  UMOV UR4, UR5 ;  /* 0x0000000500047c82 */ /* 0x000fe20008000000 */
[----:B------:R-:W-:Y:S02]  /*15a0*/  USHF.R.U32.HI UR6, URZ, UR9, UR6 ;  /* 0x00000009ff067299 */ /* 0x000fe40008011606 */
[----:B---3--:R-:W-:Y:S02]  /*15b0*/  USHF.R.U32.HI UR4, URZ, UR13, UR4 ;  /* 0x0000000dff047299 */ /* 0x008fe40008011604 */
[----:B------:R-:W-:Y:S02]  /*15c0*/  USEL UR5, UR16, UR6, !UP2 ;  /* 0x0000000610057287 */ /* 0x000fe4000d000000 */
[----:B------:R-:W-:-:S04]  /*15d0*/  USEL UR4, UR20, UR4, !UP1 ;  /* 0x0000000414047287 */ /* 0x000fc8000c800000 */
[----:B------:R-:W-:Y:S02]  /*15e0*/  UIADD3 UR6, UPT, UPT, UR5, -UR4, URZ ;  /* 0x8000000405067290 */ /* 0x000fe4000fffe0ff */
[----:B------:R-:W-:Y:S02]  /*15f0*/  UIADD3 UR4, UPT, UPT, -UR5, UR4, URZ ;  /* 0x0000000405047290 */ /* 0x000fe4000fffe1ff */
[----:B------:R-:W-:Y:S02]  /*1600*/  UIMAD UR20, UR6, UR10, UR20 ;  /* 0x0000000a061472a4 */ /* 0x000fe4000f8e0214 */
[----:B------:R-:W-:-:S12]  /*1610*/  UIMAD UR16, UR4, UR12, UR16 ;  /* 0x0000000c041072a4 */ /* 0x000fd8000f8e0210 */
.L_x_19:
[----:B------:R-:W-:Y:S05]  /*1620*/  BRA.U !UP5, `(.L_x_20) ;  /* 0x000000010d0c7547 */ /* 0x000fea000b800000 */
[----:B------:R-:W-:Y:S01]  /*1630*/  UCGABAR_WAIT ;  /* 0x0000000000007dc7 */ /* 0x000fe20008000000 */
[----:B------:R-:W-:Y:S01]  /*1640*/  CCTL.IVALL ;  /* 0x00000000ff00798f */ /* 0x000fe20002000000 */
[----:B------:R-:W-:Y:S05]  /*1650*/  BRA `(.L_x_21) ;  /* 0x0000000000047947 */ /* 0x000fea0003800000 */
.L_x_20:
[----:B------:R-:W-:Y:S06]  /*1660*/  BAR.SYNC.DEFER_BLOCKING 0x0 ;  /* 0x0000000000007b1d */ /* 0x000fec0000010000 */
.L_x_21:
[----:B------:R-:W-:Y:S05]  /*1670*/  BRA.U UP0, `(.L_x_22) ;  /* 0x0000001100c47547 */ /* 0x000fea000b800000 */
[----:B------:R-:W1:Y:S01]  /*1680*/  LDCU UR6, c[0x0][0x38c] ;  /* 0x00007180ff0677ac */ /* 0x000e620008000800 */
[----:B------:R-:W2:Y:S01]  /*1690*/  S2UR UR8, SR_CgaCtaId ;  /* 0x00000000000879c3 */ /* 0x000ea20000008800 */
[----:B------:R-:W-:Y:S01]  /*16a0*/  PLOP3.LUT P1, PT, PT, PT, UP3, 0x80, 0x8 ;  /* 0x000000000008781c */ /* 0x000fe20003f2f038 */
[----:B------:R-:W-:Y:S01]  /*16b0*/  IMAD.MOV.U32 R12, RZ, RZ, 0x1 ;  /* 0x00000001ff0c7424 */ /* 0x000fe200078e00ff */
[----:B------:R-:W-:Y:S01]  /*16c0*/  UMOV UR7, 0x400 ;  /* 0x0000040000077882 */ /* 0x000fe20000000000 */
[----:B------:R-:W-:Y:S01]  /*16d0*/  UISETP.NE.AND UP1, UPT, UR17, URZ, UPT ;  /* 0x000000ff1100728c */ /* 0x000fe2000bf25270 */
[----:B------:R-:W-:Y:S02]  /*16e0*/  ISETP.EQ.OR P2, PT, R0, RZ, P3 ;  /* 0x000000ff0000720c */ /* 0x000fe40001f42670 */
[----:B------:R-:W-:Y:S02]  /*16f0*/  CS2R R10, SRZ ;  /* 0x00000000000a7805 */ /* 0x000fe4000001ff00 */
[----:B------:R-:W-:Y:S01]  /*1700*/  PLOP3.LUT P1, PT, P1, PT, PT, 0x8, 0x80 ;  /* 0x000000000080781c */ /* 0x000fe20000f2e170 */
[----:B------:R-:W-:Y:S01]  /*1710*/  IMAD.MOV.U32 R9, RZ, RZ, RZ ;  /* 0x000000ffff097224 */ /* 0x000fe200078e00ff */
[----:B------:R-:W3:Y:S01]  /*1720*/  LDCU UR40, c[0x0][0x370] ;  /* 0x00006e00ff2877ac */ /* 0x000ee20008000800 */
[----:B------:R-:W-:Y:S01]  /*1730*/  IMAD.MOV.U32 R8, RZ, RZ, 0x1 ;  /* 0x00000001ff087424 */ /* 0x000fe200078e00ff */
[----:B------:R-:W4:Y:S01]  /*1740*/  LDCU.64 UR26, c[0x0][0x348] ;  /* 0x00006900ff1a77ac */ /* 0x000f220008000a00 */
[----:B-1----:R-:W-:-:S02]  /*1750*/  UIADD3 UR5, UPT, UPT, UR6, 0x1f, URZ ;  /* 0x0000001f06057890 */ /* 0x002fc4000fffe0ff */
[----:B------:R-:W-:Y:S02]  /*1760*/  USHF.R.U32.HI UR45, URZ, 0x5, UR28 ;  /* 0x00000005ff2d7899 */ /* 0x000fe4000801161c */
[----:B------:R-:W-:Y:S02]  /*1770*/  USHF.R.S32.HI UR4, URZ, 0x1f, UR5 ;  /* 0x0000001fff047899 */ /* 0x000fe40008011405 */
[----:B------:R-:W-:Y:S02]  /*1780*/  UIADD3 UR46, UPT, UPT, UR6, 0x3e, URZ ;  /* 0x0000003e062e7890 */ /* 0x000fe4000fffe0ff */
[----:B------:R-:W-:Y:S02]  /*1790*/  ULEA.HI UR4, UR4, UR5, URZ, 0x5 ;  /* 0x0000000504047291 */ /* 0x000fe4000f8f28ff */
[----:B------:R-:W-:Y:S02]  /*17a0*/  UIADD3 UR5, UPT, UPT, UR6, -0x1, URZ ;  /* 0xffffffff06057890 */ /* 0x000fe4000fffe0ff */
[----:B------:R-:W-:-:S02]  /*17b0*/  USHF.R.S32.HI UR43, URZ, 0x5, UR4 ;  /* 0x00000005ff2b7899 */ /* 0x000fc40008011404 */
[----:B------:R-:W-:Y:S02]  /*17c0*/  UISETP.GE.U32.AND UP2, UPT, UR5, -0x3f, UPT ;  /* 0xffffffc10500788c */ /* 0x000fe4000bf46070 */
[----:B------:R-:W-:Y:S02]  /*17d0*/  UISETP.LT.U32.AND UP0, UPT, UR43, 0x4, UPT ;  /* 0x000000042b00788c */ /* 0x000fe4000bf01070 */
[----:B--2---:R-:W-:Y:S02]  /*17e0*/  ULEA UR7, UR8, UR7, 0x18 ;  /* 0x0000000708077291 */ /* 0x004fe4000f8ec0ff */
[----:B------:R-:W-:Y:S02]  /*17f0*/  USEL UR41, UR43, 0x4, UP0 ;  /* 0x000000042b297887 */ /* 0x000fe40008000000 */
[----:B------:R-:W-:Y:S02]  /*1800*/  ULEA UR29, UR28, UR7, 0x1 ;  /* 0x000000071c1d7291 */ /* 0x000fe4000f8e08ff */
[----:B------:R-:W-:-:S02]  /*1810*/  UIADD3 UR21, UPT, UPT, UR41, -0x1, URZ ;  /* 0xffffffff29157890 */ /* 0x000fc4000fffe0ff */
[----:B------:R-:W-:Y:S01]  /*1820*/  @UP2 UIADD3 UR21, UPT, UPT, UR41, URZ, URZ ;  /* 0x000000ff29152290 */ /* 0x000fe2000fffe0ff */
[----:B------:R-:W1:Y:S01]  /*1830*/  LDCU UR39, c[0x0][0x374] ;  /* 0x00006e80ff2777ac */ /* 0x000e620008000800 */
[----:B------:R-:W-:Y:S02]  /*1840*/  USEL UR24, UR48, 0x2, UP1 ;  /* 0x0000000230187887 */ /* 0x000fe40008800000 */
[----:B------:R-:W-:Y:S02]  /*1850*/  UIADD3 UR29, UPT, UPT, UR29, 0x4400, URZ ;  /* 0x000044001d1d7890 */ /* 0x000fe4000fffe0ff */
[----:B------:R-:W-:Y:S02]  /*1860*/  UIADD3 UR44, UPT, UPT, UR43, -UR41, URZ ;  /* 0x800000292b2c7290 */ /* 0x000fe4000fffe0ff */
[----:B------:R-:W-:Y:S01]  /*1870*/  UIADD3 UR21, UPT, UPT, UR21, 0x1, URZ ;  /* 0x0000000115157890 */ /* 0x000fe2000fffe0ff */
[----:B---34-:R-:W-:-:S11]  /*1880*/  UMOV UR5, URZ ;  /* 0x000000ff00057c82 */ /* 0x018fd60008000000 */
.L_x_42:
[----:B------:R-:W2:Y:S02]  /*1890*/  S2UR UR4, SR_CgaCtaId ;  /* 0x00000000000479c3 */ /* 0x000ea40000008800 */
[----:B--2---:R-:W-:-:S09]  /*18a0*/  UISETP.NE.AND UP0, UPT, UR4, URZ, UPT ;  /* 0x000000ff0400728c */ /* 0x004fd2000bf05270 */
[----:B------:R-:W-:Y:S05]  /*18b0*/  BRA.U UP0, `(.L_x_23) ;  /* 0x0000000100287547 */ /* 0x000fea000b800000 */
[----:B------:R-:W-:Y:S02]  /*18c0*/  LEA R0, R9, UR7, 0x3 ;  /* 0x0000000709007c11 */ /* 0x000fe4000f8e18ff */
[----:B------:R-:W-:-:S04]  /*18d0*/  SHF.L.U32 R2, R8, 0x1f, RZ ;  /* 0x0000001f08027819 */ /* 0x000fc800000006ff */
[----:B------:R-:W2:Y:S02]  /*18e0*/  SYNCS.PHASECHK.TRANS64.TRYWAIT P0, [R0+URZ+0x100], R2 ;  /* 0x00010002000075a7 */ /* 0x000ea400080011ff */
[----:B--2---:R-:W-:Y:S05]  /*18f0*/  @!P0 BRA `(.L_x_24) ;  /* 0x0000006800f88947 */ /* 0x004fea0003800000 */
.L_x_138:
[----:B------:R-:W-:Y:S01]  /*1900*/  VIADD R9, R9, 0x1 ;  /* 0x0000000109097836 */ /* 0x000fe20000000000 */
[----:B------:R2:W-:Y:S04]  /*1910*/  SYNCS.ARRIVE.TRANS64.A1T0 RZ, [R0+URZ+0xf0], RZ ;  /* 0x0000f0ff00ff79a7 */ /* 0x0005e800081000ff */
[----:B------:R-:W-:-:S04]  /*1920*/  ISETP.NE.AND P0, PT, R9, 0x2, PT ;  /* 0x000000020900780c */ /* 0x000fc80003f05270 */
[----:B------:R-:W-:Y:S02]  /*1930*/  SEL R9, R9, RZ, P0 ;  /* 0x000000ff09097207 */ /* 0x000fe40000000000 */
[----:B--2---:R-:W-:-:S04]  /*1940*/  SEL R0, RZ, 0x1, P0 ;  /* 0x00000001ff007807 */ /* 0x004fc80000000000 */
[----:B------:R-:W-:-:S07]  /*1950*/  LOP3.LUT R8, R8, R0, RZ, 0x3c, !PT ;  /* 0x0000000008087212 */ /* 0x000fce00078e3cff */
.L_x_23:
[----:B------:R-:W-:Y:S01]  /*1960*/  ULEA UR4, UR5, UR7, 0x3 ;  /* 0x0000000705047291 */ /* 0x000fe2000f8e18ff */
[----:B------:R-:W-:Y:S01]  /*1970*/  SHF.L.U32 R0, R12, 0x1f, RZ ;  /* 0x0000001f0c007819 */ /* 0x000fe200000006ff */
[----:B------:R-:W-:Y:S02]  /*1980*/  UISETP.GE.U32.AND UP0, UPT, UR46, 0x3f, UPT ;  /* 0x0000003f2e00788c */ /* 0x000fe4000bf06070 */
[----:B------:R-:W-:Y:S02]  /*1990*/  USHF.L.U32 UR11, UR20, 0x7, URZ ;  /* 0x00000007140b7899 */ /* 0x000fe400080006ff */
[----:B------:R-:W-:Y:S01]  /*19a0*/  ULEA UR35, UR16, UR45, 0x6 ;  /* 0x0000002d10237291 */ /* 0x000fe2000f8e30ff */
[----:B------:R-:W-:Y:S02]  /*19b0*/  UMOV UR13, URZ ;  /* 0x000000ff000d7c82 */ /* 0x000fe40008000000 */
[----:B------:R2:W3:Y:S02]  /*19c0*/  SYNCS.PHASECHK.TRANS64.TRYWAIT P0, [UR4+0x20], R0 ;  /* 0x00002000ff0075a7 */ /* 0x0004e40008001104 */
[----:B------:R-:W-:Y:S07]  /*19d0*/  BRA.U !UP0, `(.L_x_25) ;  /* 0x0000000108c07547 */ /* 0x000fee000b800000 */
[----:B------:R-:W-:Y:S01]  /*19e0*/  UMOV UR6, URZ ;  /* 0x000000ff00067c82 */ /* 0x000fe20008000000 */
[----:B------:R-:W-:-:S05]  /*19f0*/  UMOV UR4, UR5 ;  /* 0x0000000500047c82 */ /* 0x000fca0008000000 */
.L_x_31:
[----:B------:R-:W-:Y:S01]  /*1a00*/  ULEA UR33, UR4, UR7, 0x3 ;  /* 0x0000000704217291 */ /* 0x000fe2000f8e18ff */
[----:B---3--:R-:W-:Y:S01]  /*1a10*/  @!P3 MOV R2, 0x3000 ;  /* 0x000030000002b802 */ /* 0x008fe20000000f00 */
[----:B-1-3--:R-:W-:Y:S10]  /*1a20*/  @P0 BRA `(.L_x_26) ;  /* 0x00000000000c0947 */ /* 0x00aff40003800000 */
[----:B------:R-:W-:-:S04]  /*1a30*/  SHF.L.U32 R3, R12, 0x1f, RZ ;  /* 0x0000001f0c037819 */ /* 0x000fc800000006ff */
[----:B------:R-:W3:Y:S02]  /*1a40*/  SYNCS.PHASECHK.TRANS64.TRYWAIT P0, [UR33+0x20], R3 ;  /* 0x00002003ff0075a7 */ /* 0x000ee40008001121 */
[----:B---3--:R-:W-:Y:S05]  /*1a50*/  @!P0 BRA `(.L_x_27) ;  /* 0x0000006800b48947 */ /* 0x008fea0003800000 */
.L_x_26:
[----:B------:R3:W-:Y:S01]  /*1a60*/  @!P3 SYNCS.ARRIVE.TRANS64 RZ, [UR33], R2 ;  /* 0x00000002ffffb9a7 */ /* 0x0007e20008000021 */
[----:B------:R-:W-:-:S04]  /*1a70*/  ULOP3.LUT UR5, UR24, 0x2, URZ, 0xfc, !UPT ;  /* 0x0000000218057892 */ /* 0x000fc8000f8efcff */
[----:B------:R-:W-:-:S09]  /*1a80*/  UISETP.NE.AND UP0, UPT, UR5, 0x2, UPT ;  /* 0x000000020500788c */ /* 0x000fd2000bf05270 */
[----:B------:R-:W-:Y:S05]  /*1a90*/  BRA.U UP0, `(.L_x_28) ;  /* 0x0000000100047547 */ /* 0x000fea000b800000 */
[----:B-1----:R-:W-:Y:S05]  /*1aa0*/  BPT.TRAP 0x1 ;  /* 0x000000040000795c */ /* 0x002fea0000300000 */
.L_x_28:
[----:B------:R-:W-:Y:S04]  /*1ab0*/  BSSY.RECONVERGENT B0, `(.L_x_29) ;  /* 0x0000003000007945 */ /* 0x000fe80003800200 */
[----:B------:R-:W-:Y:S05]  /*1ac0*/  @P2 BRA `(.L_x_30) ;  /* 0x0000000000042947 */ /* 0x000fea0003800000 */
[----:B-1----:R-:W-:Y:S05]  /*1ad0*/  BPT.TRAP 0x1 ;  /* 0x000000040000795c */ /* 0x002fea0000300000 */
.L_x_30:
[----:B-1----:R-:W-:Y:S05]  /*1ae0*/  BSYNC.RECONVERGENT B0 ;  /* 0x0000000000007941 */ /* 0x002fea0003800200 */
.L_x_29:
[----:B------:R-:W-:Y:S02]  /*1af0*/  UIADD3 UR5, UPT, UPT, UR4, 0x1, URZ ;  /* 0x0000000104057890 */ /* 0x000fe4000fffe0ff */
[----:B------:R-:W-:Y:S02]  /*1b00*/  UIADD3 UR16, UP1, UPT, UR26, 0x80, URZ ;  /* 0x000000801a107890 */ /* 0x000fe4000ff3e0ff */
[----:B------:R-:W-:Y:S02]  /*1b10*/  UISETP.NE.AND UP0, UPT, UR5, 0x4, UPT ;  /* 0x000000040500788c */ /* 0x000fe4000bf05270 */
[----:B------:R-:W-:Y:S02]  /*1b20*/  USHF.L.U32 UR34, UR6, 0x5, URZ ;  /* 0x0000000506227899 */ /* 0x000fe400080006ff */
[----:B------:R-:W-:Y:S02]  /*1b30*/  USEL UR9, URZ, 0x1, UP0 ;  /* 0x00000001ff097887 */ /* 0x000fe40008000000 */
[----:B------:R-:W-:-:S02]  /*1b40*/  USEL UR5, UR5, URZ, UP0 ;  /* 0x000000ff05057287 */ /* 0x000fc40008000000 */
[----:B------:R-:W-:Y:S02]  /*1b50*/  UIADD3 UR14, UP0, UPT, UR26, 0x180, URZ ;  /* 0x000001801a0e7890 */ /* 0x000fe4000ff1e0ff */
[----:B------:R-:W-:Y:S01]  /*1b60*/  ULEA UR8, UR5, UR7, 0x3 ;  /* 0x0000000705087291 */ /* 0x000fe2000f8e18ff */
[----:B------:R-:W-:Y:S01]  /*1b70*/  LOP3.LUT R12, R12, UR9, RZ, 0x3c, !PT ;  /* 0x000000090c0c7c12 */ /* 0x000fe2000f8e3cff */
[----:B------:R-:W-:Y:S02]  /*1b80*/  ULEA UR9, UR4, UR28, 0xb ;  /* 0x0000001c04097291 */ /* 0x000fe4000f8e58ff */
[----:B------:R-:W-:Y:S01]  /*1b90*/  UIADD3.X UR17, UPT, UPT, URZ, UR27, URZ, UP1, !UPT ;  /* 0x0000001bff117290 */ /* 0x000fe20008ffe4ff */
[----:B--2---:R-:W-:Y:S01]  /*1ba0*/  SHF.L.U32 R0, R12, 0x1f, RZ ;  /* 0x0000001f0c007819 */ /* 0x004fe200000006ff */
[----:B------:R-:W-:Y:S02]  /*1bb0*/  ULEA UR9, UR9, UR7, 0x1 ;  /* 0x0000000709097291 */ /* 0x000fe4000f8e08ff */
[----:B------:R-:W-:Y:S01]  /*1bc0*/  UIADD3.X UR15, UPT, UPT, URZ, UR27, URZ, UP0, !UPT ;  /* 0x0000001bff0f7290 */ /* 0x000fe200087fe4ff */
[----:B------:R4:W1:Y:S01]  /*1bd0*/  SYNCS.PHASECHK.TRANS64.TRYWAIT P0, [UR8+0x20], R0 ;  /* 0x00002000ff0075a7 */ /* 0x0008620008001108 */
[----:B------:R-:W-:-:S02]  /*1be0*/  ULEA UR8, UR4, UR7, 0xd ;  /* 0x0000000704087291 */ /* 0x000fc4000f8e68ff */
[----:B------:R-:W-:Y:S02]  /*1bf0*/  UIADD3 UR32, UPT, UPT, UR9, 0x4400, URZ ;  /* 0x0000440009207890 */ /* 0x000fe4000fffe0ff */
[----:B------:R-:W-:Y:S01]  /*1c00*/  UIADD3 UR8, UPT, UPT, UR8, 0x8400, URZ ;  /* 0x0000840008087890 */ /* 0x000fe2000fffe0ff */
[----:B------:R-:W-:Y:S01]  /*1c10*/  UMOV UR13, 0x30000 ;  /* 0x00030000000d7882 */ /* 0x000fe20000000000 */
[----:B------:R-:W-:Y:S01]  /*1c20*/  UMOV UR18, 0x0 ;  /* 0x0000000000127882 */ /* 0x000fe20000000000 */
[----:B------:R-:W-:Y:S01]  /*1c30*/  UMOV UR19, 0x10000000 ;  /* 0x1000000000137882 */ /* 0x000fe20000000000 */
[----:B------:R-:W-:Y:S01]  /*1c40*/  UMOV UR12, UR36 ;  /* 0x00000024000c7c82 */ /* 0x000fe20008000000 */
[----:B------:R-:W-:Y:S01]  /*1c50*/  UMOV UR9, UR33 ;  /* 0x0000002100097c82 */ /* 0x000fe20008000000 */
[----:B------:R-:W-:Y:S01]  /*1c60*/  UMOV UR10, UR34 ;  /* 0x00000022000a7c82 */ /* 0x000fe20008000000 */
[----:B------:R2:W-:Y:S01]  /*1c70*/  UTMALDG.3D.MULTICAST [UR32], [UR16], UR13, desc[UR18] ;  /* 0x00001220100073b4 */ /* 0x0005e2000801180d */
[----:B------:R-:W-:Y:S01]  /*1c80*/  UIADD3 UR6, UPT, UPT, UR6, 0x1, URZ ;  /* 0x0000000106067890 */ /* 0x000fe2000fffe0ff */
[----:B------:R-:W-:-:S03]  /*1c90*/  UMOV UR4, UR5 ;  /* 0x0000000500047c82 */ /* 0x000fc60008000000 */
[----:B------:R-:W-:Y:S01]  /*1ca0*/  UISETP.NE.AND UP0, UPT, UR6, UR21, UPT ;  /* 0x000000150600728c */ /* 0x000fe2000bf05270 */
[----:B------:R4:W-:Y:S01]  /*1cb0*/  UTMALDG.3D [UR8], [UR14], desc[UR18] ;  /* 0x000012080e0075b4 */ /* 0x0009e20008011000 */
[----:B--2---:R-:W-:-:S07]  /*1cc0*/  UMOV UR13, UR21 ;  /* 0x00000015000d7c82 */ /* 0x004fce0008000000 */
[----:B----4-:R-:W-:Y:S05]  /*1cd0*/  BRA.U UP0, `(.L_x_31) ;  /* 0xfffffffd00487547 */ /* 0x010fea000b83ffff */
.L_x_25:
[----:B------:R-:W-:Y:S01]  /*1ce0*/  ULEA UR4, UR5, UR7, 0x3 ;  /* 0x0000000705047291 */ /* 0x000fe2000f8e18ff */
[----:B--2---:R-:W-:Y:S01]  /*1cf0*/  SHF.L.U32 R0, R12, 0x1f, RZ ;  /* 0x0000001f0c007819 */ /* 0x004fe200000006ff */
[----:B------:R-:W-:Y:S01]  /*1d00*/  @!P1 SYNCS.ARRIVE.TRANS64.A1T0 RZ, [UR7+0x88], RZ ;  /* 0x000088ffffff99a7 */ /* 0x000fe20008100007 */
[----:B------:R-:W-:-:S06]  /*1d10*/  UISETP.GT.AND UP0, UPT, UR43, UR41, UPT ;  /* 0x000000292b00728c */ /* 0x000fcc000bf04270 */
[----:B-1-3--:R1:W2:Y:S03]  /*1d20*/  SYNCS.PHASECHK.TRANS64.TRYWAIT P0, [UR4+0x20], R0 ;  /* 0x00002000ff0075a7 */ /* 0x00a2a60008001104 */
[----:B------:R-:W-:Y:S05]  /*1d30*/  BRA.U !UP0, `(.L_x_32) ;  /* 0x0000000108bc7547 */ /* 0x000fea000b800000 */
[----:B------:R-:W-:Y:S01]  /*1d40*/  UIADD3 UR25, UPT, UPT, UR44, UR13, URZ ;  /* 0x0000000d2c197290 */ /* 0x000fe2000fffe0ff */
[----:B------:R-:W-:-:S11]  /*1d50*/  UMOV UR4, UR5 ;  /* 0x0000000500047c82 */ /* 0x000fd60008000000 */
.L_x_38:
[----:B------:R-:W-:Y:S01]  /*1d60*/  ULEA UR17, UR4, UR7, 0x3 ;  /* 0x0000000704117291 */ /* 0x000fe2000f8e18ff */
[----:B--2---:R-:W-:Y:S01]  /*1d70*/  @!P3 MOV R2, 0x3000 ;  /* 0x000030000002b802 */ /* 0x004fe20000000f00 */
[----:B--2-4-:R-:W-:Y:S10]  /*1d80*/  @P0 BRA `(.L_x_33) ;  /* 0x00000000000c0947 */ /* 0x014ff40003800000 */
[----:B------:R-:W-:-:S04]  /*1d90*/  SHF.L.U32 R3, R12, 0x1f, RZ ;  /* 0x0000001f0c037819 */ /* 0x000fc800000006ff */
[----:B------:R-:W2:Y:S02]  /*1da0*/  SYNCS.PHASECHK.TRANS64.TRYWAIT P0, [UR17+0x20], R3 ;  /* 0x00002003ff0075a7 */ /* 0x000ea40008001111 */
[----:B--2---:R-:W-:Y:S05]  /*1db0*/  @!P0 BRA `(.L_x_34) ;  /* 0x0000006400f48947 */ /* 0x004fea0003800000 */
.L_x_33:
[----:B------:R2:W-:Y:S01]  /*1dc0*/  @!P3 SYNCS.ARRIVE.TRANS64 RZ, [UR17], R2 ;  /* 0x00000002ffffb9a7 */ /* 0x0005e20008000011 */
[----:B------:R-:W-:-:S04]  /*1dd0*/  ULOP3.LUT UR5, UR24, 0x2, URZ, 0xfc, !UPT ;  /* 0x0000000218057892 */ /* 0x000fc8000f8efcff */
[----:B------:R-:W-:-:S09]  /*1de0*/  UISETP.NE.AND UP0, UPT, UR5, 0x2, UPT ;  /* 0x000000020500788c */ /* 0x000fd2000bf05270 */
[----:B------:R-:W-:Y:S05]  /*1df0*/  BRA.U UP0, `(.L_x_35) ;  /* 0x0000000100047547 */ /* 0x000fea000b800000 */
[----:B------:R-:W-:Y:S05]  /*1e00*/  BPT.TRAP 0x1 ;  /* 0x000000040000795c */ /* 0x000fea0000300000 */
.L_x_35:
[----:B------:R-:W-:Y:S04]  /*1e10*/  BSSY.RECONVERGENT B0, `(.L_x_36) ;  /* 0x0000003000007945 */ /* 0x000fe80003800200 */
[----:B------:R-:W-:Y:S05]  /*1e20*/  @P2 BRA `(.L_x_37) ;  /* 0x0000000000042947 */ /* 0x000fea0003800000 */
[----:B------:R-:W-:Y:S05]  /*1e30*/  BPT.TRAP 0x1 ;  /* 0x000000040000795c */ /* 0x000fea0000300000 */
.L_x_37:
[----:B------:R-:W-:Y:S05]  /*1e40*/  BSYNC.RECONVERGENT B0 ;  /* 0x0000000000007941 */ /* 0x000fea0003800200 */
.L_x_36:
[----:B------:R-:W-:Y:S02]  /*1e50*/  UIADD3 UR5, UPT, UPT, UR4, 0x1, URZ ;  /* 0x0000000104057890 */ /* 0x000fe4000fffe0ff */
[----:B------:R-:W-:Y:S02]  /*1e60*/  UIADD3 UR14, UP1, UPT, UR26, 0x80, URZ ;  /* 0x000000801a0e7890 */ /* 0x000fe4000ff3e0ff */
[----:B------:R-:W-:Y:S02]  /*1e70*/  UISETP.NE.AND UP0, UPT, UR5, 0x4, UPT ;  /* 0x000000040500788c */ /* 0x000fe4000bf05270 */
[----:B------:R-:W-:Y:S02]  /*1e80*/  USHF.L.U32 UR18, UR13, 0x5, URZ ;  /* 0x000000050d127899 */ /* 0x000fe400080006ff */
[----:B------:R-:W-:Y:S02]  /*1e90*/  USEL UR8, URZ, 0x1, UP0 ;  /* 0x00000001ff087887 */ /* 0x000fe40008000000 */
[----:B------:R-:W-:-:S02]  /*1ea0*/  USEL UR5, UR5, URZ, UP0 ;  /* 0x000000ff05057287 */ /* 0x000fc40008000000 */
[----:B------:R-:W-:Y:S02]  /*1eb0*/  UIADD3 UR22, UP0, UPT, UR26, 0x180, URZ ;  /* 0x000001801a167890 */ /* 0x000fe4000ff1e0ff */
[----:B------:R-:W-:Y:S01]  /*1ec0*/  LOP3.LUT R12, R12, UR8, RZ, 0x3c, !PT ;  /* 0x000000080c0c7c12 */ /* 0x000fe2000f8e3cff */
[----:B------:R-:W-:Y:S02]  /*1ed0*/  ULEA UR6, UR5, UR7, 0x3 ;  /* 0x0000000705067291 */ /* 0x000fe4000f8e18ff */
[----:B------:R-:W-:Y:S01]  /*1ee0*/  ULEA UR8, UR4, UR7, 0xd ;  /* 0x0000000704087291 */ /* 0x000fe2000f8e68ff */
[----:B-1----:R-:W-:Y:S01]  /*1ef0*/  SHF.L.U32 R0, R12, 0x1f, RZ ;  /* 0x0000001f0c007819 */ /* 0x002fe200000006ff */
[----:B------:R-:W-:Y:S02]  /*1f00*/  ULEA UR16, UR4, UR29, 0xc ;  /* 0x0000001d04107291 */ /* 0x000fe4000f8e60ff */
[----:B------:R-:W-:Y:S02]  /*1f10*/  UIADD3.X UR15, UPT, UPT, URZ, UR27, URZ, UP1, !UPT ;  /* 0x0000001bff0f7290 */ /* 0x000fe40008ffe4ff */
[----:B------:R-:W-:Y:S01]  /*1f20*/  UIADD3 UR8, UPT, UPT, UR8, 0x8400, URZ ;  /* 0x0000840008087890 */ /* 0x000fe2000fffe0ff */
[----:B------:R3:W4:Y:S01]  /*1f30*/  SYNCS.PHASECHK.TRANS64.TRYWAIT P0, [UR6+0x20], R0 ;  /* 0x00002000ff0075a7 */ /* 0x0007220008001106 */
[----:B------:R-:W-:Y:S01]  /*1f40*/  UIADD3.X UR23, UPT, UPT, URZ, UR27, URZ, UP0, !UPT ;  /* 0x0000001bff177290 */ /* 0x000fe200087fe4ff */
[----:B------:R-:W-:Y:S01]  /*1f50*/  UMOV UR6, 0x30000 ;  /* 0x0003000000067882 */ /* 0x000fe20000000000 */
[----:B------:R-:W-:Y:S01]  /*1f60*/  UMOV UR30, 0x0 ;  /* 0x00000000001e7882 */ /* 0x000fe20000000000 */
[----:B------:R-:W-:Y:S01]  /*1f70*/  UMOV UR31, 0x10000000 ;  /* 0x10000000001f7882 */ /* 0x000fe20000000000 */
[----:B------:R-:W-:Y:S01]  /*1f80*/  UMOV UR19, UR35 ;  /* 0x0000002300137c82 */ /* 0x000fe20008000000 */
[----:B------:R-:W-:Y:S01]  /*1f90*/  UMOV UR20, UR36 ;  /* 0x0000002400147c82 */ /* 0x000fe20008000000 */
[----:B------:R-:W-:Y:S01]  /*1fa0*/  UMOV UR12, UR36 ;  /* 0x00000024000c7c82 */ /* 0x000fe20008000000 */
[----:B------:R-:W-:Y:S01]  /*1fb0*/  UMOV UR9, UR17 ;  /* 0x0000001100097c82 */ /* 0x000fe20008000000 */
[----:B------:R-:W-:Y:S01]  /*1fc0*/  UMOV UR10, UR18 ;  /* 0x00000012000a7c82 */ /* 0x000fe20008000000 */
[----:B------:R3:W-:Y:S01]  /*1fd0*/  UTMALDG.3D.MULTICAST [UR16], [UR14], UR6, desc[UR30] ;  /* 0x00001e100e0073b4 */ /* 0x0007e20008011806 */
[----:B------:R-:W-:Y:S01]  /*1fe0*/  UIADD3 UR13, UPT, UPT, UR13, 0x1, URZ ;  /* 0x000000010d0d7890 */ /* 0x000fe2000fffe0ff */
[----:B------:R-:W-:-:S03]  /*1ff0*/  UMOV UR4, UR5 ;  /* 0x0000000500047c82 */ /* 0x000fc60008000000 */
[----:B------:R-:W-:Y:S01]  /*2000*/  UISETP.NE.AND UP0, UPT, UR13, UR25, UPT ;  /* 0x000000190d00728c */ /* 0x000fe2000bf05270 */
[----:B------:R3:W-:Y:S08]  /*2010*/  UTMALDG.3D [UR8], [UR22], desc[UR30] ;  /* 0x00001e08160075b4 */ /* 0x0007f00008011000 */
[----:B---3--:R-:W-:Y:S05]  /*2020*/  BRA.U UP0, `(.L_x_38) ;  /* 0xfffffffd004c7547 */ /* 0x008fea000b83ffff */
.L_x_32:
[C---:B------:R-:W-:Y:S01]  /*2030*/  LEA R3, R11.reuse, UR7, 0x3 ;  /* 0x000000070b037c11 */ /* 0x040fe2000f8e18ff */
[----:B------:R-:W-:Y:S01]  /*2040*/  NOP ;  /* 0x0000000000007918 */ /* 0x000fe20000000000 */
[----:B-1----:R-:W-:Y:S02]  /*2050*/  SHF.L.U32 R0, R10, 0x1f, RZ ;  /* 0x0000001f0a007819 */ /* 0x002fe400000006ff */
[----:B------:R-:W-:Y:S02]  /*2060*/  LEA R4, R11, UR7, 0x4 ;  /* 0x000000070b047c11 */ /* 0x000fe4000f8e20ff */
[----:B--2-4-:R-:W1:Y:S02]  /*2070*/  SYNCS.PHASECHK.TRANS64.TRYWAIT P0, [R3+URZ+0x90], R0 ;  /* 0x00009000030075a7 */ /* 0x014e6400080011ff */
[----:B-1----:R-:W-:Y:S05]  /*2080*/  @!P0 BRA `(.L_x_39) ;  /* 0x0000006400588947 */ /* 0x002fea0003800000 */
.L_x_141:
[----:B------:R-:W2:Y:S01]  /*2090*/  LDS.128 R4, [R4+0x120] ;  /* 0x0001200004047984 */ /* 0x000ea20000000c00 */
[----:B------:R-:W-:Y:S01]  /*20a0*/  UISETP.GE.AND UP0, UPT, UR42, 0x1, UPT ;  /* 0x000000012a00788c */ /* 0x000fe2000bf06270 */
[----:B------:R-:W-:Y:S01]  /*20b0*/  @!PT LDS RZ, [RZ] ;  /* 0x00000000fffff984 */ /* 0x000fe20000000800 */
[----:B------:R-:W-:Y:S01]  /*20c0*/  @!PT LDS RZ, [RZ] ;  /* 0x00000000fffff984 */ /* 0x000fe20000000800 */
[----:B------:R-:W-:Y:S01]  /*20d0*/  @!PT LDS RZ, [RZ] ;  /* 0x00000000fffff984 */ /* 0x000fe20000000800 */
[----:B------:R-:W-:Y:S01]  /*20e0*/  @!PT LDS RZ, [RZ] ;  /* 0x00000000fffff984 */ /* 0x000fe20000000800 */
[----:B------:R3:W-:Y:S06]  /*20f0*/  MEMBAR.ALL.CTA ;  /* 0x0000000000007992 */ /* 0x0007ec0000008000 */
[----:B---3--:R-:W3:Y:S01]  /*2100*/  FENCE.VIEW.ASYNC.S ;  /* 0x00000000000073c6 */ /* 0x008ee20000000000 */
[----:B--2---:R-:W-:-:S13]  /*2110*/  LOP3.LUT P0, RZ, R6, 0x1, RZ, 0xc0, !PT ;  /* 0x0000000106ff7812 */ /* 0x004fda000780c0ff */
[----:B---3--:R-:W-:Y:S01]  /*2120*/  VOTEU.ANY UP1, P0 ;  /* 0x0000000000ff7886 */ /* 0x008fe20000020100 */
[----:B------:R-:W-:-:S13]  /*2130*/  PLOP3.LUT P0, PT, PT, PT, UP1, 0x80, 0x8 ;  /* 0x000000000008781c */ /* 0x000fda0003f0f018 */
[----:B-1----:R-:W-:Y:S02]  /*2140*/  @P0 LOP3.LUT R0, R5, 0xffff, RZ, 0xc0, !PT ;  /* 0x0000ffff05000812 */ /* 0x002fe400078ec0ff */
[----:B------:R-:W-:Y:S02]  /*2150*/  @P0 MOV R2, R4 ;  /* 0x0000000400020202 */ /* 0x000fe40000000f00 */
[----:B------:R-:W-:Y:S01]  /*2160*/  @P0 R2UR UR6, R0 ;  /* 0x00000000000602ca */ /* 0x000fe200000e0000 */
[----:B------:R-:W-:Y:S01]  /*2170*/  VIADD R0, R3, 0xa0 ;  /* 0x000000a003007836 */ /* 0x000fe20000000000 */
[----:B------:R-:W-:Y:S02]  /*2180*/  @P0 SHF.R.U32.HI R4, RZ, 0x10, R5 ;  /* 0x00000010ff040819 */ /* 0x000fe40000011605 */
[----:B------:R-:W-:Y:S02]  /*2190*/  @P0 R2UR UR8, R2 ;  /* 0x00000000020802ca */ /* 0x000fe400000e0000 */
[----:B------:R-:W-:-:S02]  /*21a0*/  PRMT R0, RZ, 0x654, R0 ;  /* 0x00000654ff007816 */ /* 0x000fc40000000000 */
[----:B------:R-:W-:Y:S02]  /*21b0*/  @P0 R2UR UR4, R4 ;  /* 0x00000000040402ca */ /* 0x000fe400000e0000 */
[----:B------:R1:W-:Y:S03]  /*21c0*/  SYNCS.ARRIVE.TRANS64.RED.A1T0 RZ, [R0+URZ], RZ ;  /* 0x000000ff00ff79a7 */ /* 0x0003e600081004ff */
[----:B------:R-:W-:-:S04]  /*21d0*/  @UP1 UMOV UR37, UR6 ;  /* 0x0000000600251c82 */ /* 0x000fc80008000000 */
[----:B------:R-:W-:-:S04]  /*21e0*/  @UP1 UMOV UR38, UR8 ;  /* 0x0000000800261c82 */ /* 0x000fc80008000000 */
[----:B------:R-:W-:Y:S01]  /*21f0*/  @UP1 UMOV UR36, UR4 ;  /* 0x0000000400241c82 */ /* 0x000fe20008000000 */
[----:B------:R-:W-:Y:S05]  /*2200*/  BRA.U !UP0, `(.L_x_40) ;  /* 0x0000000108d47547 */ /* 0x000fea000b800000 */
[----:B------:R-:W2:Y:S01]  /*2210*/  LDCU.128 UR12, c[0x0][0xb10] ;  /* 0x00016200ff0c77ac */ /* 0x000ea20008000c00 */
[----:B------:R-:W3:Y:S01]  /*2220*/  LDCU UR25, c[0x0][0xb20] ;  /* 0x00016400ff1977ac */ /* 0x000ee20008000800 */
[----:B------:R-:W4:Y:S01]  /*2230*/  LDCU UR20, c[0x0][0xb0c] ;  /* 0x00016180ff1477ac */ /* 0x000f220008000800 */
[----:B------:R-:W1:Y:S01]  /*2240*/  LDCU.64 UR10, c[0x0][0xb28] ;  /* 0x00016500ff0a77ac */ /* 0x000e620008000a00 */
[----:B------:R-:W-:Y:S02]  /*2250*/  UISETP.NE.AND UP3, UPT, UR42, 0x1, UPT ;  /* 0x000000012a00788c */ /* 0x000fe4000bf65270 */
[----:B--2---:R-:W-:Y:S02]  /*2260*/  UIMAD.WIDE.U32 UR16, UR39, UR15, URZ ;  /* 0x0000000f271072a5 */ /* 0x004fe4000f8e00ff */
[----:B------:R-:W-:Y:S02]  /*2270*/  UIMAD.WIDE.U32 UR8, UR40, UR12, URZ ;  /* 0x0000000c280872a5 */ /* 0x000fe4000f8e00ff */
[----:B------:R-:W-:-:S02]  /*2280*/  UISETP.NE.AND UP0, UPT, UR14, 0x1, UPT ;  /* 0x000000010e00788c */ /* 0x000fc4000bf05270 */
[----:B------:R-:W-:Y:S01]  /*2290*/  UIMAD.WIDE.U32 UR22, UR37, UR15, URZ ;  /* 0x0000000f251672a5 */ /* 0x000fe2000f8e00ff */
[----:B------:R-:W-:Y:S02]  /*22a0*/  UMOV UR16, UR17 ;  /* 0x0000001100107c82 */ /* 0x000fe40008000000 */
[----:B------:R-:W-:Y:S01]  /*22b0*/  UMOV UR8, UR9 ;  /* 0x0000000900087c82 */ /* 0x000fe20008000000 */
[----:B---3--:R-:W-:Y:S02]  /*22c0*/  USHF.R.U32.HI UR16, URZ, UR25, UR16 ;  /* 0x00000019ff107299 */ /* 0x008fe40008011610 */
[----:B----4-:R-:W-:Y:S02]  /*22d0*/  UISETP.NE.AND UP2, UPT, UR20, 0x1, UPT ;  /* 0x000000011400788c */ /* 0x010fe4000bf45270 */
[----:B------:R-:W-:Y:S02]  /*22e0*/  USHF.R.U32.HI UR8, URZ, UR13, UR8 ;  /* 0x0000000dff087299 */ /* 0x000fe40008011608 */
[----:B------:R-:W-:-:S02]  /*22f0*/  USEL UR6, UR39, UR16, !UP0 ;  /* 0x0000001027067287 */ /* 0x000fc4000c000000 */
[----:B------:R-:W-:Y:S02]  /*2300*/  USEL UR8, UR40, UR8, !UP2 ;  /* 0x0000000828087287 */ /* 0x000fe4000d000000 */
[----:B-1----:R-:W-:Y:S01]  /*2310*/  UIMAD.WIDE.U32 UR16, UR6, UR10, URZ ;  /* 0x0000000a061072a5 */ /* 0x002fe2000f8e00ff */
[----:B------:R-:W-:Y:S01]  /*2320*/  UMOV UR4, UR23 ;  /* 0x0000001700047c82 */ /* 0x000fe20008000000 */
[----:B------:R-:W-:Y:S02]  /*2330*/  UIMAD.WIDE.U32 UR18, UR38, UR12, URZ ;  /* 0x0000000c261272a5 */ /* 0x000fe4000f8e00ff */
[----:B------:R-:W-:-:S03]  /*2340*/  UIMAD.WIDE.U32 UR22, UR8, UR10, URZ ;  /* 0x0000000a081672a5 */ /* 0x000fc6000f8e00ff */
[----:B------:R-:W-:Y:S01]  /*2350*/  UMOV UR16, UR17 ;  /* 0x0000001100107c82 */ /* 0x000fe20008000000 */
[----:B------:R-:W-:Y:S02]  /*2360*/  USHF.R.U32.HI UR4, URZ, UR25, UR4 ;  /* 0x00000019ff047299 */ /* 0x000fe40008011604 */
[----:B------:R-:W-:Y:S01]  /*2370*/  @UP3 USHF.R.U32.HI UR6, URZ, UR11, UR16 ;  /* 0x0000000bff063299 */ /* 0x000fe20008011610 */
[----:B------:R-:W-:Y:S01]  /*2380*/  UMOV UR18, UR19 ;  /* 0x0000001300127c82 */ /* 0x000fe20008000000 */
[----:B------:R-:W-:Y:S01]  /*2390*/  UMOV UR22, UR23 ;  /* 0x0000001700167c82 */ /* 0x000fe20008000000 */
[----:B------:R-:W-:Y:S02]  /*23a0*/  USHF.R.U32.HI UR13, URZ, UR13, UR18 ;  /* 0x0000000dff0d7299 */ /* 0x000fe40008011612 */
[----:B------:R-:W-:Y:S02]  /*23b0*/  USEL UR4, UR37, UR4, !UP0 ;  /* 0x0000000425047287 */ /* 0x000fe4000c000000 */
[----:B------:R-:W-:-:S02]  /*23c0*/  @UP3 USHF.R.U32.HI UR8, URZ, UR11, UR22 ;  /* 0x0000000bff083299 */ /* 0x000fc40008011616 */
[----:B------:R-:W-:Y:S02]  /*23d0*/  UIMAD UR9, UR42, UR6, URZ ;  /* 0x000000062a0972a4 */ /* 0x000fe4000f8e02ff */
[----:B------:R-:W-:Y:S02]  /*23e0*/  USEL UR6, UR38, UR13, !UP2 ;  /* 0x0000000d26067287 */ /* 0x000fe4000d000000 */
[----:B------:R-:W-:Y:S02]  /*23f0*/  UIMAD UR12, UR42, UR8, URZ ;  /* 0x000000082a0c72a4 */ /* 0x000fe4000f8e02ff */
[----:B------:R-:W-:Y:S02]  /*2400*/  UISETP.GE.AND UP0, UPT, UR4, UR9, UPT ;  /* 0x000000090400728c */ /* 0x000fe4000bf06270 */
[----:B------:R-:W-:Y:S02]  /*2410*/  UIMAD.WIDE.U32 UR16, UR4, UR10, URZ ;  /* 0x0000000a041072a5 */ /* 0x000fe4000f8e00ff */
[----:B------:R-:W-:-:S02]  /*2420*/  UISETP.GE.OR UP0, UPT, UR6, UR12, UP0 ;  /* 0x0000000c0600728c */ /* 0x000fc40008706670 */
        /* <DEDUP_REMOVED lines=19> */
.L_x_40:
[----:B------:R-:W2:Y:S02]  /*2560*/  LDCU UR4, c[0x0][0xb30] ;  /* 0x00016600ff0477ac */ /* 0x000ea40008000800 */
[----:B--2---:R-:W-:-:S09]  /*2570*/  UISETP.NE.AND UP0, UPT, UR4, 0x1, UPT ;  /* 0x000000010400788c */ /* 0x004fd2000bf05270 */
[----:B------:R-:W-:Y:S05]  /*2580*/  BRA.U UP0, `(.L_x_41) ;  /* 0x0000000100447547 */ /* 0x000fea000b800000 */
[----:B------:R-:W2:Y:S01]  /*2590*/  LDCU.128 UR12, c[0x0][0xb10] ;  /* 0x00016200ff0c77ac */ /* 0x000ea20008000c00 */
[----:B------:R-:W3:Y:S01]  /*25a0*/  LDCU UR16, c[0x0][0xb0c] ;  /* 0x00016180ff1077ac */ /* 0x000ee20008000800 */
[----:B------:R-:W4:Y:S01]  /*25b0*/  LDCU UR17, c[0x0][0xb20] ;  /* 0x00016400ff1177ac */ /* 0x000f220008000800 */
[----:B--2---:R-:W-:Y:S02]  /*25c0*/  UIMAD.WIDE.U32 UR10, UR38, UR12, URZ ;  /* 0x0000000c260a72a5 */ /* 0x004fe4000f8e00ff */
[----:B------:R-:W-:Y:S02]  /*25d0*/  UIMAD.WIDE.U32 UR8, UR37, UR15, URZ ;  /* 0x0000000f250872a5 */ /* 0x000fe4000f8e00ff */
[----:B---3--:R-:W-:Y:S02]  /*25e0*/  UISETP.NE.AND UP2, UPT, UR16, 0x1, UPT ;  /* 0x000000011000788c */ /* 0x008fe4000bf45270 */
[----:B------:R-:W-:Y:S01]  /*25f0*/  UISETP.NE.AND UP0, UPT, UR14, 0x1, UPT ;  /* 0x000000010e00788c */ /* 0x000fe2000bf05270 */
[----:B------:R-:W-:-:S02]  /*2600*/  UMOV UR6, UR11 ;  /* 0x0000000b00067c82 */ /* 0x000fc40008000000 */
[----:B------:R-:W-:Y:S01]  /*2610*/  UMOV UR4, UR9 ;  /* 0x0000000900047c82 */ /* 0x000fe20008000000 */
[----:B------:R-:W-:Y:S02]  /*2620*/  USHF.R.U32.HI UR6, URZ, UR13, UR6 ;  /* 0x0000000dff067299 */ /* 0x000fe40008011606 */
[----:B----4-:R-:W-:Y:S02]  /*2630*/  USHF.R.U32.HI UR4, URZ, UR17, UR4 ;  /* 0x00000011ff047299 */ /* 0x010fe40008011604 */
[----:B------:R-:W-:Y:S02]  /*2640*/  USEL UR6, UR38, UR6, !UP2 ;  /* 0x0000000626067287 */ /* 0x000fe4000d000000 */
[----:B------:R-:W-:-:S04]  /*2650*/  USEL UR4, UR37, UR4, !UP0 ;  /* 0x0000000425047287 */ /* 0x000fc8000c000000 */
[----:B------:R-:W-:Y:S02]  /*2660*/  UIADD3 UR8, UPT, UPT, UR6, -UR4, URZ ;  /* 0x8000000406087290 */ /* 0x000fe4000fffe0ff */
[----:B------:R-:W-:Y:S02]  /*2670*/  UIADD3 UR4, UPT, UPT, -UR6, UR4, URZ ;  /* 0x0000000406047290 */ /* 0x000fe4000fffe1ff */
[----:B------:R-:W-:Y:S02]  /*2680*/  UIMAD UR37, UR8, UR14, UR37 ;  /* 0x0000000e082572a4 */ /* 0x000fe4000f8e0225 */
[----:B------:R-:W-:-:S12]  /*2690*/  UIMAD UR38, UR4, UR16, UR38 ;  /* 0x00000010042672a4 */ /* 0x000fd8000f8e0226 */
.L_x_41:
[----:B------:R-:W-:Y:S01]  /*26a0*/  VIADD R11, R11, 0x1 ;  /* 0x000000010b0b7836 */ /* 0x000fe20000000000 */
[----:B------:R-:W-:Y:S02]  /*26b0*/  R2UR UR6, R48 ;  /* 0x00000000300672ca */ /* 0x000fe400000e0000 */
[----:B------:R-:W-:Y:S02]  /*26c0*/  R2UR UR4, R47 ;  /* 0x000000002f0472ca */ /* 0x000fe400000e0000 */
[C---:B------:R-:W-:Y:S02]  /*26d0*/  ISETP.NE.AND P0, PT, R11.reuse, 0x2, PT ;  /* 0x000000020b00780c */ /* 0x040fe40003f05270 */
[----:B------:R-:W-:Y:S02]  /*26e0*/  PLOP3.LUT P1, PT, PT, PT, PT, 0x80, 0x8 ;  /* 0x000000000008781c */ /* 0x000fe40003f2f070 */
[----:B-1----:R-:W-:Y:S02]  /*26f0*/  SEL R0, RZ, 0x1, P0 ;  /* 0x00000001ff007807 */ /* 0x002fe40000000000 */
[----:B------:R-:W-:-:S02]  /*2700*/  SEL R11, R11, RZ, P0 ;  /* 0x000000ff0b0b7207 */ /* 0x000fc40000000000 */
[----:B------:R-:W-:Y:S01]  /*2710*/  LOP3.LUT R10, R10, R0, RZ, 0x3c, !PT ;  /* 0x000000000a0a7212 */ /* 0x000fe200078e3cff */
[----:B------:R-:W-:Y:S02]  /*2720*/  UIADD3 UR16, UPT, UPT, UR38, UR6, URZ ;  /* 0x0000000626107290 */ /* 0x000fe4000fffe0ff */
[----:B------:R-:W-:Y:S01]  /*2730*/  UIADD3 UR20, UPT, UPT, UR37, UR4, URZ ;  /* 0x0000000425147290 */ /* 0x000fe2000fffe0ff */
[----:B------:R-:W-:Y:S11]  /*2740*/  BRA.U UP1, `(.L_x_42) ;  /* 0xfffffff101507547 */ /* 0x000ff6000b83ffff */
[----:B------:R-:W-:Y:S01]  /*2750*/  UIADD3 UR7, UPT, UPT, UR7, 0x20, URZ ;  /* 0x0000002007077890 */ /* 0x000fe2000fffe0ff */
[----:B------:R-:W-:-:S03]  /*2760*/  SHF.L.U32 R2, R12, 0x1f, RZ ;  /* 0x0000001f0c027819 */ /* 0x000fc600000006ff */
[----:B------:R-:W-:-:S09]  /*2770*/  ULEA UR4, UR5, UR7, 0x3 ;  /* 0x0000000705047291 */ /* 0x000fd2000f8e18ff */
[----:B------:R-:W1:Y:S02]  /*2780*/  SYNCS.PHASECHK.TRANS64.TRYWAIT P0, [UR4], R2 ;  /* 0x00000002ff0075a7 */ /* 0x000e640008001104 */
[----:B-1----:R-:W-:Y:S05]  /*2790*/  @!P0 BRA `(.L_x_43) ;  /* 0x0000005c00a88947 */ /* 0x002fea0003800000 */
.L_x_143:
[----:B------:R-:W-:-:S04]  /*27a0*/  UIADD3 UR4, UPT, UPT, UR5, 0x1, URZ ;  /* 0x0000000105047890 */ /* 0x000fc8000fffe0ff */
[----:B------:R-:W-:-:S04]  /*27b0*/  UISETP.NE.AND UP0, UPT, UR4, 0x4, UPT ;  /* 0x000000040400788c */ /* 0x000fc8000bf05270 */
[----:B------:R-:W-:Y:S02]  /*27c0*/  USEL UR6, URZ, 0x1, UP0 ;  /* 0x00000001ff067887 */ /* 0x000fe40008000000 */
[----:B------:R-:W-:-:S04]  /*27d0*/  USEL UR4, UR4, URZ, UP0 ;  /* 0x000000ff04047287 */ /* 0x000fc80008000000 */
[----:B------:R-:W-:Y:S01]  /*27e0*/  ULEA UR5, UR4, UR7, 0x3 ;  /* 0x0000000704057291 */ /* 0x000fe2000f8e18ff */
[----:B-1----:R-:W-:-:S04]  /*27f0*/  LOP3.LUT R2, R12, UR6, RZ, 0x3c, !PT ;  /* 0x000000060c027c12 */ /* 0x002fc8000f8e3cff */
[----:B------:R-:W-:-:S04]  /*2800*/  SHF.L.U32 R3, R2, 0x1f, RZ ;  /* 0x0000001f02037819 */ /* 0x000fc800000006ff */
[----:B------:R-:W1:Y:S02]  /*2810*/  SYNCS.PHASECHK.TRANS64.TRYWAIT P0, [UR5], R3 ;  /* 0x00000003ff0075a7 */ /* 0x000e640008001105 */
[----:B-1----:R-:W-:Y:S05]  /*2820*/  @!P0 BRA `(.L_x_44) ;  /* 0x0000005c009c8947 */ /* 0x002fea0003800000 */
.L_x_145:
[----:B------:R-:W-:-:S04]  /*2830*/  UIADD3 UR4, UPT, UPT, UR4, 0x1, URZ ;  /* 0x0000000104047890 */ /* 0x000fc8000fffe0ff */
[----:B------:R-:W-:-:S04]  /*2840*/  UISETP.NE.AND UP0, UPT, UR4, 0x4, UPT ;  /* 0x000000040400788c */ /* 0x000fc8000bf05270 */
[----:B------:R-:W-:Y:S02]  /*2850*/  USEL UR6, URZ, 0x1, UP0 ;  /* 0x00000001ff067887 */ /* 0x000fe40008000000 */
[----:B------:R-:W-:-:S04]  /*2860*/  USEL UR4, UR4, URZ, UP0 ;  /* 0x000000ff04047287 */ /* 0x000fc80008000000 */
[----:B------:R-:W-:Y:S01]  /*2870*/  ULEA UR5, UR4, UR7, 0x3 ;  /* 0x0000000704057291 */ /* 0x000fe2000f8e18ff */
[----:B------:R-:W-:-:S04]  /*2880*/  LOP3.LUT R2, R2, UR6, RZ, 0x3c, !PT ;  /* 0x0000000602027c12 */ /* 0x000fc8000f8e3cff */
[----:B-1----:R-:W-:-:S04]  /*2890*/  SHF.L.U32 R3, R2, 0x1f, RZ ;  /* 0x0000001f02037819 */ /* 0x002fc800000006ff */
[----:B------:R-:W1:Y:S02]  /*28a0*/  SYNCS.PHASECHK.TRANS64.TRYWAIT P0, [UR5], R3 ;  /* 0x00000003ff0075a7 */ /* 0x000e640008001105 */
[----:B-1----:R-:W-:Y:S05]  /*28b0*/  @!P0 BRA `(.L_x_45) ;  /* 0x0000005c00908947 */ /* 0x002fea0003800000 */
.L_x_147:
[----:B------:R-:W-:-:S04]  /*28c0*/  UIADD3 UR4, UPT, UPT, UR4, 0x1, URZ ;  /* 0x0000000104047890 */ /* 0x000fc8000fffe0ff */
[----:B------:R-:W-:-:S04]  /*28d0*/  UISETP.NE.AND UP0, UPT, UR4, 0x4, UPT ;  /* 0x000000040400788c */ /* 0x000fc8000bf05270 */
[----:B------:R-:W-:Y:S02]  /*28e0*/  USEL UR5, URZ, 0x1, UP0 ;  /* 0x00000001ff057887 */ /* 0x000fe40008000000 */
[----:B------:R-:W-:-:S04]  /*28f0*/  USEL UR4, UR4, URZ, UP0 ;  /* 0x000000ff04047287 */ /* 0x000fc80008000000 */
[----:B------:R-:W-:Y:S01]  /*2900*/  ULEA UR4, UR4, UR7, 0x3 ;  /* 0x0000000704047291 */ /* 0x000fe2000f8e18ff */
[----:B------:R-:W-:-:S04]  /*2910*/  LOP3.LUT R2, R2, UR5, RZ, 0x3c, !PT ;  /* 0x0000000502027c12 */ /* 0x000fc8000f8e3cff */
[----:B------:R-:W-:Y:S01]  /*2920*/  SHF.L.U32 R2, R2, 0x1f, RZ ;  /* 0x0000001f02027819 */ /* 0x000fe200000006ff */
[----:B-1----:R-:W-:-:S07]  /*2930*/  IMAD.U32 R0, RZ, RZ, UR4 ;  /* 0x00000004ff007e24 */ /* 0x002fce000f8e00ff */
.L_x_46:
[----:B-1----:R1:W2:Y:S02]  /*2940*/  SYNCS.PHASECHK.TRANS64.TRYWAIT P0, [R0+URZ], R2 ;  /* 0x00000002000075a7 */ /* 0x0022a400080011ff */
[----:B--2---:R-:W-:Y:S05]  /*2950*/  @!P0 NANOSLEEP.SYNCS 0x989680 ;  /* 0x009896800000895d */ /* 0x004fea0003900000 */
[----:B------:R-:W2:Y:S02]  /*2960*/  @!P0 SYNCS.PHASECHK.TRANS64 P0, [R0+URZ], R2 ;  /* 0x00000002000085a7 */ /* 0x000ea400080010ff */
[----:B--2---:R-:W-:Y:S05]  /*2970*/  @P0 EXIT ;  /* 0x000000000000094d */ /* 0x004fea0003800000 */
[----:B------:R-:W-:Y:S05]  /*2980*/  BRA `(.L_x_46) ;  /* 0xfffffffc00ec7947 */ /* 0x000fea000383ffff */
.L_x_22:
[----:B------:R-:W1:Y:S02]  /*2990*/  S2UR UR4, SR_CgaCtaId ;  /* 0x00000000000479c3 */ /* 0x000e640000008800 */
[----:B-1----:R-:W-:-:S04]  /*29a0*/  UISETP.NE.AND UP0, UPT, UR4, URZ, UPT ;  /* 0x000000ff0400728c */ /* 0x002fc8000bf05270 */
[----:B------:R-:W-:-:S09]  /*29b0*/  UISETP.NE.OR UP0, UPT, UR17, 0x1, UP0 ;  /* 0x000000011100788c */ /* 0x000fd20008705670 */
[----:B------:R-:W-:Y:S05]  /*29c0*/  BRA.U UP0, `(.L_x_47) ;  /* 0x00000005004c7547 */ /* 0x000fea000b800000 */
[----:B------:R-:W1:Y:S01]  /*29d0*/  S2UR UR5, SR_CgaCtaId ;  /* 0x00000000000579c3 */ /* 0x000e620000008800 */
[----:B------:R-:W-:Y:S01]  /*29e0*/  UMOV UR4, 0x400 ;  /* 0x0000040000047882 */ /* 0x000fe20000000000 */
[----:B------:R-:W-:Y:S01]  /*29f0*/  ISETP.GE.U32.AND P2, PT, R0, 0x2, PT ;  /* 0x000000020000780c */ /* 0x000fe20003f46070 */
[----:B------:R-:W-:Y:S01]  /*2a00*/  IMAD.MOV.U32 R12, RZ, RZ, 0x1 ;  /* 0x00000001ff0c7424 */ /* 0x000fe200078e00ff */
[----:B------:R-:W-:Y:S02]  /*2a10*/  CS2R R10, SRZ ;  /* 0x00000000000a7805 */ /* 0x000fe4000001ff00 */
[----:B------:R-:W-:Y:S01]  /*2a20*/  CS2R R8, SRZ ;  /* 0x0000000000087805 */ /* 0x000fe2000001ff00 */
[----:B-1----:R-:W-:-:S03]  /*2a30*/  ULEA UR6, UR5, UR4, 0x18 ;  /* 0x0000000405067291 */ /* 0x002fc6000f8ec0ff */
[----:B------:R-:W-:-:S09]  /*2a40*/  UMOV UR5, URZ ;  /* 0x000000ff00057c82 */ /* 0x000fd20008000000 */
.L_x_51:
[----:B------:R-:W-:Y:S02]  /*2a50*/  LEA R2, R8, UR6, 0x3 ;  /* 0x0000000608027c11 */ /* 0x000fe4000f8e18ff */
[----:B------:R-:W-:-:S03]  /*2a60*/  SHF.L.U32 R4, R9, 0x1f, RZ ;  /* 0x0000001f09047819 */ /* 0x000fc600000006ff */
[----:B------:R-:W-:Y:S01]  /*2a70*/  VIADD R5, R2, 0x100 ;  /* 0x0000010002057836 */ /* 0x000fe20000000000 */
[----:B------:R-:W1:Y:S02]  /*2a80*/  SYNCS.PHASECHK.TRANS64.TRYWAIT P0, [R2+URZ+0xf0], R4 ;  /* 0x0000f004020075a7 */ /* 0x000e6400080011ff */
[----:B-1----:R-:W-:Y:S05]  /*2a90*/  @!P0 BRA `(.L_x_48) ;  /* 0x0000005c00308947 */ /* 0x002fea0003800000 */
.L_x_148:
[----:B------:R-:W-:Y:S01]  /*2aa0*/  ULEA UR4, UR5, UR6, 0x3 ;  /* 0x0000000605047291 */ /* 0x000fe2000f8e18ff */
[----:B-1----:R-:W-:Y:S01]  /*2ab0*/  PRMT R2, RZ, 0x654, R5 ;  /* 0x00000654ff027816 */ /* 0x002fe20000000005 */
[----:B------:R-:W-:Y:S01]  /*2ac0*/  @!P2 IMAD.MOV.U32 R4, RZ, RZ, 0x10 ;  /* 0x00000010ff04a424 */ /* 0x000fe200078e00ff */
[----:B------:R-:W-:Y:S01]  /*2ad0*/  SHF.L.U32 R5, R12, 0x1f, RZ ;  /* 0x0000001f0c057819 */ /* 0x000fe200000006ff */
[----:B------:R-:W-:Y:S01]  /*2ae0*/  UIADD3 UR7, UPT, UPT, UR4, 0x90, URZ ;  /* 0x0000009004077890 */ /* 0x000fe2000fffe0ff */
[----:B------:R1:W-:Y:S05]  /*2af0*/  SYNCS.ARRIVE.TRANS64.RED.A1T0 RZ, [R2+URZ], RZ ;  /* 0x000000ff02ff79a7 */ /* 0x0003ea00081004ff */
[----:B------:R-:W-:Y:S01]  /*2b00*/  IMAD.U32 R6, RZ, RZ, UR7 ;  /* 0x00000007ff067e24 */ /* 0x000fe2000f8e00ff */
[----:B------:R-:W2:Y:S04]  /*2b10*/  SYNCS.PHASECHK.TRANS64.TRYWAIT P0, [UR4+0xa0], R5 ;  /* 0x0000a005ff0075a7 */ /* 0x000ea80008001104 */
[----:B------:R-:W-:Y:S01]  /*2b20*/  PRMT R6, R0, 0x654, R6 ;  /* 0x0000065400067816 */ /* 0x000fe20000000006 */
[----:B-12---:R-:W-:Y:S06]  /*2b30*/  @!P0 BRA `(.L_x_49) ;  /* 0x0000005c001c8947 */ /* 0x006fec0003800000 */
.L_x_150:
[----:B------:R-:W-:Y:S01]  /*2b40*/  ULEA UR8, UR5, UR6, 0x4 ;  /* 0x0000000605087291 */ /* 0x000fe2000f8e20ff */
[----:B------:R-:W-:Y:S01]  /*2b50*/  SEL R3, R6, R3, !P2 ;  /* 0x0000000306037207 */ /* 0x000fe20005000000 */
[----:B------:R-:W-:Y:S01]  /*2b60*/  UIADD3 UR9, UPT, UPT, UR4, 0x90, URZ ;  /* 0x0000009004097890 */ /* 0x000fe2000fffe0ff */
[----:B-1----:R-:W-:Y:S01]  /*2b70*/  LEA R2, R11, UR6, 0x3 ;  /* 0x000000060b027c11 */ /* 0x002fe2000f8e18ff */
[----:B------:R-:W-:Y:S01]  /*2b80*/  UIADD3 UR8, UPT, UPT, UR8, 0x120, URZ ;  /* 0x0000012008087890 */ /* 0x000fe2000fffe0ff */
[----:B------:R1:W-:Y:S01]  /*2b90*/  @!P2 SYNCS.ARRIVE.TRANS64.RED RZ, [R3+URZ], R4 ;  /* 0x0000000403ffa9a7 */ /* 0x0003e200080004ff */
[----:B------:R-:W-:Y:S01]  /*2ba0*/  UIADD3 UR4, UPT, UPT, UR5, 0x1, URZ ;  /* 0x0000000105047890 */ /* 0x000fe2000fffe0ff */
[----:B------:R-:W-:-:S03]  /*2bb0*/  VIADD R8, R8, 0x1 ;  /* 0x0000000108087836 */ /* 0x000fc60000000000 */
[----:B------:R-:W-:Y:S02]  /*2bc0*/  UISETP.NE.AND UP0, UPT, UR4, 0x2, UPT ;  /* 0x000000020400788c */ /* 0x000fe4000bf05270 */
[----:B------:R-:W-:Y:S01]  /*2bd0*/  ISETP.NE.AND P0, PT, R8, 0x2, PT ;  /* 0x000000020800780c */ /* 0x000fe20003f05270 */
[----:B------:R-:W-:Y:S06]  /*2be0*/  UGETNEXTWORKID.BROADCAST [UR8], [UR9] ;  /* 0x00000000080073ca */ /* 0x000fec0008000100 */
[----:B------:R-:W-:Y:S02]  /*2bf0*/  USEL UR7, URZ, 0x1, UP0 ;  /* 0x00000001ff077887 */ /* 0x000fe40008000000 */
[----:B------:R-:W-:-:S04]  /*2c00*/  USEL UR5, UR4, URZ, UP0 ;  /* 0x000000ff04057287 */ /* 0x000fc80008000000 */
[----:B------:R-:W-:Y:S02]  /*2c10*/  LOP3.LUT R12, R12, UR7, RZ, 0x3c, !PT ;  /* 0x000000070c0c7c12 */ /* 0x000fe4000f8e3cff */
[----:B-1----:R-:W-:-:S04]  /*2c20*/  SHF.L.U32 R4, R10, 0x1f, RZ ;  /* 0x0000001f0a047819 */ /* 0x002fc800000006ff */
[----:B------:R-:W1:Y:S02]  /*2c30*/  SYNCS.PHASECHK.TRANS64.TRYWAIT P1, [R2+URZ+0x90], R4 ;  /* 0x00009004020075a7 */ /* 0x000e6400080211ff */
[----:B-1----:R-:W-:Y:S05]  /*2c40*/  @!P1 BRA `(.L_x_50) ;  /* 0x0000005800f09947 */ /* 0x002fea0003800000 */
.L_x_151:
[C---:B-1----:R-:W-:Y:S01]  /*2c50*/  LEA R4, R11.reuse, UR6, 0x4 ;  /* 0x000000060b047c11 */ /* 0x042fe2000f8e20ff */
[----:B------:R-:W-:Y:S01]  /*2c60*/  VIADD R2, R2, 0xa0 ;  /* 0x000000a002027836 */ /* 0x000fe20000000000 */
[----:B------:R-:W-:Y:S01]  /*2c70*/  SEL R8, R8, RZ, P0 ;  /* 0x000000ff08087207 */ /* 0x000fe20000000000 */
[----:B------:R-:W-:-:S03]  /*2c80*/  VIADD R11, R11, 0x1 ;  /* 0x000000010b0b7836 */ /* 0x000fc60000000000 */
[----:B------:R-:W1:Y:S01]  /*2c90*/  LDS.128 R4, [R4+0x120] ;  /* 0x0001200004047984 */ /* 0x000e620000000c00 */
[----:B------:R-:W-:Y:S02]  /*2ca0*/  PRMT R2, RZ, 0x654, R2 ;  /* 0x00000654ff027816 */ /* 0x000fe40000000002 */
[C---:B------:R-:W-:Y:S01]  /*2cb0*/  ISETP.NE.AND P1, PT, R11.reuse, 0x2, PT ;  /* 0x000000020b00780c */ /* 0x040fe20003f25270 */
[----:B------:R-:W-:Y:S01]  /*2cc0*/  @!PT LDS RZ, [RZ] ;  /* 0x00000000fffff984 */ /* 0x000fe20000000800 */
[----:B------:R-:W-:Y:S01]  /*2cd0*/  @!PT LDS RZ, [RZ] ;  /* 0x00000000fffff984 */ /* 0x000fe20000000800 */
[----:B------:R-:W-:Y:S01]  /*2ce0*/  @!PT LDS RZ, [RZ] ;  /* 0x00000000fffff984 */ /* 0x000fe20000000800 */
[----:B------:R-:W-:Y:S01]  /*2cf0*/  @!PT LDS RZ, [RZ] ;  /* 0x00000000fffff984 */ /* 0x000fe20000000800 */
[----:B------:R2:W-:Y:S06]  /*2d00*/  MEMBAR.ALL.CTA ;  /* 0x0000000000007992 */ /* 0x0005ec0000008000 */
[----:B--2---:R-:W2:Y:S01]  /*2d10*/  FENCE.VIEW.ASYNC.S ;  /* 0x00000000000073c6 */ /* 0x004ea20000000000 */
[----:B------:R-:W-:Y:S01]  /*2d20*/  SEL R11, R11, RZ, P1 ;  /* 0x000000ff0b0b7207 */ /* 0x000fe20000800000 */
[----:B--2---:R2:W-:Y:S01]  /*2d30*/  SYNCS.ARRIVE.TRANS64.RED.A1T0 RZ, [R2+URZ], RZ ;  /* 0x000000ff02ff79a7 */ /* 0x0045e200081004ff */
[----:B-1----:R-:W-:-:S02]  /*2d40*/  LOP3.LUT P3, RZ, R6, 0x1, RZ, 0xc0, !PT ;  /* 0x0000000106ff7812 */ /* 0x002fc4000786c0ff */
[----:B------:R-:W-:-:S04]  /*2d50*/  SEL R4, RZ, 0x1, P1 ;  /* 0x00000001ff047807 */ /* 0x000fc80000800000 */
[----:B------:R-:W-:Y:S02]  /*2d60*/  LOP3.LUT R10, R10, R4, RZ, 0x3c, !PT ;  /* 0x000000040a0a7212 */ /* 0x000fe400078e3cff */
[----:B--2---:R-:W-:-:S04]  /*2d70*/  SEL R2, RZ, 0x1, P0 ;  /* 0x00000001ff027807 */ /* 0x004fc80000000000 */
[----:B------:R-:W-:Y:S01]  /*2d80*/  LOP3.LUT R9, R9, R2, RZ, 0x3c, !PT ;  /* 0x0000000209097212 */ /* 0x000fe200078e3cff */
[----:B------:R-:W-:Y:S06]  /*2d90*/  @P3 BRA `(.L_x_51) ;  /* 0xfffffffc002c3947 */ /* 0x000fec000383ffff */
[----:B------:R-:W-:Y:S01]  /*2da0*/  ULEA UR4, UR5, UR6, 0x3 ;  /* 0x0000000605047291 */ /* 0x000fe2000f8e18ff */
[----:B------:R-:W-:-:S08]  /*2db0*/  SHF.L.U32 R2, R12, 0x1f, RZ ;  /* 0x0000001f0c027819 */ /* 0x000fd000000006ff */
[----:B------:R-:W1:Y:S02]  /*2dc0*/  SYNCS.PHASECHK.TRANS64 P0, [UR4+0xa0], R2 ;  /* 0x0000a002ff0075a7 */ /* 0x000e640008001004 */
[----:B-1----:R-:W-:Y:S05]  /*2dd0*/  @P0 BRA `(.L_x_52) ;  /* 0x0000000000080947 */ /* 0x002fea0003800000 */
[----:B------:R-:W1:Y:S02]  /*2de0*/  SYNCS.PHASECHK.TRANS64.TRYWAIT P0, [UR4+0xa0], R2 ;  /* 0x0000a002ff0075a7 */ /* 0x000e640008001104 */
[----:B-1----:R-:W-:Y:S05]  /*2df0*/  @!P0 BRA `(.L_x_53) ;  /* 0x0000005800988947 */ /* 0x002fea0003800000 */
.L_x_52:
[----:B------:R-:W-:-:S04]  /*2e00*/  UIADD3 UR7, UPT, UPT, UR5, 0x1, URZ ;  /* 0x0000000105077890 */ /* 0x000fc8000fffe0ff */
[----:B------:R-:W-:-:S04]  /*2e10*/  UISETP.NE.AND UP0, UPT, UR7, 0x2, UPT ;  /* 0x000000020700788c */ /* 0x000fc8000bf05270 */
[----:B------:R-:W-:Y:S02]  /*2e20*/  USEL UR8, URZ, 0x1, UP0 ;  /* 0x00000001ff087887 */ /* 0x000fe40008000000 */
[----:B------:R-:W-:-:S04]  /*2e30*/  USEL UR7, UR7, URZ, UP0 ;  /* 0x000000ff07077287 */ /* 0x000fc80008000000 */
[----:B------:R-:W-:Y:S01]  /*2e40*/  ULEA UR7, UR7, UR6, 0x3 ;  /* 0x0000000607077291 */ /* 0x000fe2000f8e18ff */
[----:B-1----:R-:W-:-:S04]  /*2e50*/  LOP3.LUT R2, R12, UR8, RZ, 0x3c, !PT ;  /* 0x000000080c027c12 */ /* 0x002fc8000f8e3cff */
[----:B------:R-:W-:-:S04]  /*2e60*/  SHF.L.U32 R0, R2, 0x1f, RZ ;  /* 0x0000001f02007819 */ /* 0x000fc800000006ff */
[----:B------:R-:W1:Y:S02]  /*2e70*/  SYNCS.PHASECHK.TRANS64 P0, [UR7+0xa0], R0 ;  /* 0x0000a000ff0075a7 */ /* 0x000e640008001007 */
[----:B-1----:R-:W-:Y:S05]  /*2e80*/  @P0 EXIT ;  /* 0x000000000000094d */ /* 0x002fea0003800000 */
[----:B------:R-:W-:Y:S02]  /*2e90*/  SHF.L.U32 R2, R2, 0x1f, RZ ;  /* 0x0000001f02027819 */ /* 0x000fe400000006ff */
[----:B------:R-:W-:-:S07]  /*2ea0*/  MOV R0, UR7 ;  /* 0x0000000700007c02 */ /* 0x000fce0008000f00 */
.L_x_54:
[----:B-1----:R1:W2:Y:S02]  /*2eb0*/  SYNCS.PHASECHK.TRANS64.TRYWAIT P0, [R0+URZ+0xa0], R2 ;  /* 0x0000a002000075a7 */ /* 0x0022a400080011ff */
[----:B--2---:R-:W-:Y:S05]  /*2ec0*/  @!P0 NANOSLEEP.SYNCS 0x989680 ;  /* 0x009896800000895d */ /* 0x004fea0003900000 */
[----:B------:R-:W2:Y:S02]  /*2ed0*/  @!P0 SYNCS.PHASECHK.TRANS64 P0, [R0+URZ+0xa0], R2 ;  /* 0x0000a002000085a7 */ /* 0x000ea400080010ff */
[----:B--2---:R-:W-:Y:S05]  /*2ee0*/  @P0 EXIT ;  /* 0x000000000000094d */ /* 0x004fea0003800000 */
[----:B------:R-:W-:Y:S05]  /*2ef0*/  BRA `(.L_x_54) ;  /* 0xfffffffc00ec7947 */ /* 0x000fea000383ffff */
.L_x_47:
[----:B------:R-:W-:Y:S05]  /*2f00*/  BRA.U UP4, `(.L_x_55) ;  /* 0x0000000d04a07547 */ /* 0x000fea000b800000 */
[----:B------:R-:W1:Y:S01]  /*2f10*/  S2UR UR7, SR_CgaCtaId ;  /* 0x00000000000779c3 */ /* 0x000e620000008800 */
[----:B------:R-:W-:Y:S01]  /*2f20*/  UMOV UR4, 0x40 ;  /* 0x0000004000047882 */ /* 0x000fe20000000000 */
[----:B------:R-:W-:Y:S01]  /*2f30*/  NOP ;  /* 0x0000000000007918 */ /* 0x000fe20000000000 */
[----:B------:R-:W-:Y:S01]  /*2f40*/  UMOV UR6, 0x400 ;  /* 0x0000040000067882 */ /* 0x000fe20000000000 */
[----:B-1----:R-:W-:Y:S02]  /*2f50*/  ULEA UR5, UR7, UR4, 0x18 ;  /* 0x0000000407057291 */ /* 0x002fe4000f8ec0ff */
[----:B------:R-:W-:-:S07]  /*2f60*/  ULEA UR6, UR7, UR6, 0x18 ;  /* 0x0000000607067291 */ /* 0x000fce000f8ec0ff */
[----:B------:R-:W1:Y:S02]  /*2f70*/  LDS.U8 R0, [UR5+0x1c] ;  /* 0x00001c05ff007984 */ /* 0x000e640008000000 */
[----:B-1----:R-:W-:-:S13]  /*2f80*/  ISETP.NE.AND P0, PT, R0, RZ, PT ;  /* 0x000000ff0000720c */ /* 0x002fda0003f05270 */
[----:B------:R-:W-:Y:S05]  /*2f90*/  @P0 BRA `(.L_x_56) ;  /* 0x0000000000580947 */ /* 0x000fea0003800000 */
[----:B------:R-:W-:-:S13]  /*2fa0*/  ELECT P0, URZ, PT ;  /* 0x0000000000ff782f */ /* 0x000fda0003800000 */
[----:B------:R-:W-:Y:S05]  /*2fb0*/  @!P0 BRA `(.L_x_57) ;  /* 0x0000000000608947 */ /* 0x000fea0003800000 */
[----:B------:R-:W-:Y:S01]  /*2fc0*/  UMOV UR4, 0x10 ;  /* 0x0000001000047882 */ /* 0x000fe20000000000 */
[----:B------:R-:W-:Y:S01]  /*2fd0*/  HFMA2 R0, -RZ, RZ, 0, 5.9604644775390625e-08 ;  /* 0x00000001ff007431 */ /* 0x000fe200000001ff */
[----:B------:R-:W-:-:S03]  /*2fe0*/  MOV R3, 0xffff ;  /* 0x0000ffff00037802 */ /* 0x000fc60000000f00 */
[----:B------:R-:W-:Y:S04]  /*2ff0*/  DEPBAR.LE SB1, 0x36 ;  /* 0x00009d800000791a */ /* 0x000fe80000000000 */
[----:B------:R-:W1:Y:S02]  /*3000*/  UTCATOMSWS.FIND_AND_SET.ALIGN UP0, UR4, UR4 ;  /* 0x00000004000475e3 */ /* 0x000e640008000800 */
[----:B-1----:R-:W-:Y:S01]  /*3010*/  MOV R4, UR4 ;  /* 0x0000000400047c02 */ /* 0x002fe20008000f00 */
[----:B------:R-:W-:Y:S06]  /*3020*/  BRA.U UP0, `(.L_x_58) ;  /* 0x0000000100187547 */ /* 0x000fec000b800000 */
.L_x_59:
[----:B------:R-:W-:Y:S05]  /*3030*/  NANOSLEEP 0x64 ;  /* 0x000000640000795d */ /* 0x000fea0003800000 */
[----:B------:R-:W-:-:S05]  /*3040*/  UMOV UR4, 0x10 ;  /* 0x0000001000047882 */ /* 0x000fca0000000000 */
[----:B------:R-:W-:Y:S04]  /*3050*/  DEPBAR.LE SB1, 0x36 ;  /* 0x00009d800000791a */ /* 0x000fe80000000000 */
[----:B------:R-:W1:Y:S02]  /*3060*/  UTCATOMSWS.FIND_AND_SET.ALIGN UP0, UR4, UR4 ;  /* 0x00000004000475e3 */ /* 0x000e640008000800 */
[----:B-1----:R-:W-:Y:S01]  /*3070*/  MOV R4, UR4 ;  /* 0x0000000400047c02 */ /* 0x002fe20008000f00 */
[----:B------:R-:W-:Y:S05]  /*3080*/  BRA.U !UP0, `(.L_x_59) ;  /* 0xfffffffd08e87547 */ /* 0x000fea000b83ffff */
.L_x_58:
[-C--:B------:R-:W-:Y:S02]  /*3090*/  SHF.L.U32 R3, R3, R4.reuse, RZ ;  /* 0x0000000403037219 */ /* 0x080fe400000006ff */
[----:B------:R-:W-:Y:S01]  /*30a0*/  SHF.L.U32 R0, R0, R4, RZ ;  /* 0x0000000400007219 */ /* 0x000fe200000006ff */
[----:B------:R-:W-:Y:S02]  /*30b0*/  IMAD.SHL.U32 R4, R4, 0x20, RZ ;  /* 0x0000002004047824 */ /* 0x000fe400078e00ff */
[----:B------:R1:W-:Y:S04]  /*30c0*/  ATOMS.OR RZ, [UR5+0x14], R3 ;  /* 0x00001403ffff798c */ /* 0x0003e8000b000005 */
[----:B------:R1:W-:Y:S04]  /*30d0*/  ATOMS.OR RZ, [UR5+0x18], R0 ;  /* 0x00001800ffff798c */ /* 0x0003e8000b000005 */
[----:B------:R1:W-:Y:S01]  /*30e0*/  STS [UR6+0x140], R4 ;  /* 0x00014004ff007988 */ /* 0x0003e20008000806 */
[----:B------:R-:W-:Y:S05]  /*30f0*/  BRA `(.L_x_57) ;  /* 0x0000000000107947 */ /* 0x000fea0003800000 */
.L_x_56:
[----:B------:R-:W-:Y:S02]  /*3100*/  MOV R0, 0xffffffff ;  /* 0xffffffff00007802 */ /* 0x000fe40000000f00 */
[----:B------:R-:W-:-:S03]  /*3110*/  MOV R4, 0x3140 ;  /* 0x0000314000047802 */ /* 0x000fc60000000f00 */
[----:B------:R1:W-:Y:S04]  /*3120*/  STS [UR6+0x140], R0 ;  /* 0x00014000ff007988 */ /* 0x0003e80008000806 */
[----:B-1---5:R-:W-:Y:S05]  /*3130*/  CALL.REL.NOINC `($__internal_1_$__cuda_sm10x_tcgen05_guardrail_trap_phase_invalid_during_alloc) ;  /* 0x0000005c00e07944 */ /* 0x022fea0003c00000 */
.L_x_57:
[----:B------:R-:W-:Y:S05]  /*3140*/  WARPSYNC.ALL ;  /* 0x0000000000007948 */ /* 0x000fea0003800000 */
[----:B------:R-:W2:Y:S01]  /*3150*/  S2UR UR4, SR_CgaCtaId ;  /* 0x00000000000479c3 */ /* 0x000ea20000008800 */
[----:B------:R-:W-:Y:S01]  /*3160*/  UMOV UR17, 0x400 ;  /* 0x0000040000117882 */ /* 0x000fe20000000000 */
[----:B------:R-:W-:-:S06]  /*3170*/  NOP ;  /* 0x0000000000007918 */ /* 0x000fcc0000000000 */
[----:B------:R-:W-:Y:S06]  /*3180*/  BAR.ARV 0x6, 0xa0 ;  /* 0x0182800000007b1d */ /* 0x000fec0000002000 */
[----:B------:R-:W3:Y:S01]  /*3190*/  LDCU UR5, c[0x0][0x38c] ;  /* 0x00007180ff0577ac */ /* 0x000ee20008000800 */
[----:B------:R-:W-:Y:S01]  /*31a0*/  LOP3.LUT R2, R2, 0xffff, RZ, 0xc0, !PT ;  /* 0x0000ffff02027812 */ /* 0x000fe200078ec0ff */
[----:B------:R-:W-:Y:S01]  /*31b0*/  IMAD.MOV.U32 R11, RZ, RZ, 0x1 ;  /* 0x00000001ff0b7424 */ /* 0x000fe200078e00ff */
[----:B------:R-:W-:Y:S01]  /*31c0*/  CS2R R8, SRZ ;  /* 0x0000000000087805 */ /* 0x000fe2000001ff00 */
[----:B------:R-:W4:Y:S01]  /*31d0*/  LDCU UR8, c[0x0][0x38c] ;  /* 0x00007180ff0877ac */ /* 0x000f220008000800 */
[----:B------:R-:W-:Y:S01]  /*31e0*/  R2UR UR19, R2 ;  /* 0x00000000021372ca */ /* 0x000fe200000e0000 */
[----:B------:R-:W-:Y:S01]  /*31f0*/  IMAD.MOV.U32 R10, RZ, RZ, RZ ;  /* 0x000000ffff0a7224 */ /* 0x000fe200078e00ff */
[----:B------:R-:W-:Y:S01]  /*3200*/  UMOV UR22, URZ ;  /* 0x000000ff00167c82 */ /* 0x000fe20008000000 */
[----:B------:R-:W-:Y:S01]  /*3210*/  UMOV UR14, URZ ;  /* 0x000000ff000e7c82 */ /* 0x000fe20008000000 */
[----:B--2---:R-:W-:Y:S01]  /*3220*/  ULEA UR17, UR4, UR17, 0x18 ;  /* 0x0000001104117291 */ /* 0x004fe2000f8ec0ff */
[----:B------:R-:W-:Y:S01]  /*3230*/  UMOV UR26, 0x0 ;  /* 0x00000000001a7882 */ /* 0x000fe20000000000 */
[----:B------:R-:W-:-:S02]  /*3240*/  UMOV UR27, 0x4200010 ;  /* 0x04200010001b7882 */ /* 0x000fc40000000000 */
[----:B------:R-:W-:Y:S02]  /*3250*/  UIADD3 UR6, UPT, UPT, UR17, 0x4400, URZ ;  /* 0x0000440011067890 */ /* 0x000fe4000fffe0ff */
[----:B------:R-:W-:Y:S02]  /*3260*/  UIADD3 UR7, UPT, UPT, UR17, 0x8400, URZ ;  /* 0x0000840011077890 */ /* 0x000fe4000fffe0ff */
[----:B---3--:R-:W-:Y:S01]  /*3270*/  UIADD3 UR5, UPT, UPT, UR5, 0x1f, URZ ;  /* 0x0000001f05057890 */ /* 0x008fe2000fffe0ff */
[----:B-1----:R-:W1:Y:S01]  /*3280*/  LDS R0, [UR17+0x140] ;  /* 0x00014011ff007984 */ /* 0x002e620008000800 */
[----:B------:R-:W-:Y:S02]  /*3290*/  USHF.R.U32.HI UR6, URZ, 0x4, UR6 ;  /* 0x00000004ff067899 */ /* 0x000fe40008011606 */
[----:B------:R-:W-:Y:S02]  /*32a0*/  USHF.R.S32.HI UR4, URZ, 0x1f, UR5 ;  /* 0x0000001fff047899 */ /* 0x000fe40008011405 */
[----:B------:R-:W-:-:S02]  /*32b0*/  ULOP3.LUT UR6, UR6, 0x3fff, URZ, 0xc0, !UPT ;  /* 0x00003fff06067892 */ /* 0x000fc4000f8ec0ff */
[----:B------:R-:W-:Y:S02]  /*32c0*/  ULEA.HI UR4, UR4, UR5, URZ, 0x5 ;  /* 0x0000000504047291 */ /* 0x000fe4000f8f28ff */
[----:B------:R-:W-:Y:S02]  /*32d0*/  USHF.R.U32.HI UR5, URZ, 0x4, UR7 ;  /* 0x00000004ff057899 */ /* 0x000fe40008011607 */
[----:B------:R-:W-:Y:S02]  /*32e0*/  USHF.R.S32.HI UR28, URZ, 0x5, UR4 ;  /* 0x00000005ff1c7899 */ /* 0x000fe40008011404 */
[----:B------:R-:W-:Y:S02]  /*32f0*/  ULOP3.LUT UR5, UR5, 0x3fff, URZ, 0xc0, !UPT ;  /* 0x00003fff05057892 */ /* 0x000fe4000f8ec0ff */
[----:B------:R-:W-:Y:S02]  /*3300*/  UISETP.LT.AND UP0, UPT, UR28, 0x1, UPT ;  /* 0x000000011c00788c */ /* 0x000fe4000bf01270 */
[----:B------:R-:W-:-:S02]  /*3310*/  ULOP3.LUT UR20, UR6, 0x10000, URZ, 0xfc, !UPT ;  /* 0x0001000006147892 */ /* 0x000fc4000f8efcff */
[----:B------:R-:W-:Y:S02]  /*3320*/  USEL UR29, UR28, 0x1, !UP0 ;  /* 0x000000011c1d7887 */ /* 0x000fe4000c000000 */
[----:B------:R-:W-:Y:S02]  /*3330*/  ULOP3.LUT UR21, UR5, 0x10000, URZ, 0xfc, !UPT ;  /* 0x0001000005157892 */ /* 0x000fe4000f8efcff */
[----:B------:R-:W-:Y:S02]  /*3340*/  UIADD3 UR29, UPT, UPT, -UR29, URZ, URZ ;  /* 0x000000ff1d1d7290 */ /* 0x000fe4000fffe1ff */
[----:B----4-:R-:W-:Y:S01]  /*3350*/  UISETP.GE.AND UP4, UPT, UR8, 0x1, UPT ;  /* 0x000000010800788c */ /* 0x010fe2000bf86270 */
[----:B------:R-:W-:Y:S01]  /*3360*/  UMOV UR24, 0x0 ;  /* 0x0000000000187882 */ /* 0x000fe20000000000 */
[----:B------:R-:W-:Y:S01]  /*3370*/  UMOV UR25, 0x4200010 ;  /* 0x0420001000197882 */ /* 0x000fe20000000000 */
[----:B-1----:R-:W-:-:S15]  /*3380*/  R2UR UR30, R0 ;  /* 0x00000000001e72ca */ /* 0x002fde00000e0000 */
.L_x_66:
[----:B------:R-:W-:Y:S02]  /*3390*/  LEA R0, R10, UR17, 0x3 ;  /* 0x000000110a007c11 */ /* 0x000fe4000f8e18ff */
[----:B------:R-:W-:Y:S02]  /*33a0*/  SHF.L.U32 R2, R9, 0x1f, RZ ;  /* 0x0000001f09027819 */ /* 0x000fe400000006ff */
[----:B------:R-:W-:Y:S01]  /*33b0*/  PLOP3.LUT P0, PT, PT, PT, UP4, 0x80, 0x8 ;  /* 0x000000000008781c */ /* 0x000fe20003f0f048 */
[----:B------:R-:W-:Y:S01]  /*33c0*/  VIADD R3, R0, 0xa0 ;  /* 0x000000a000037836 */ /* 0x000fe20000000000 */
[----:B-1----:R-:W1:Y:S02]  /*33d0*/  SYNCS.PHASECHK.TRANS64.TRYWAIT P1, [R0+URZ+0x90], R2 ;  /* 0x00009002000075a7 */ /* 0x002e6400080211ff */
[----:B-1-3--:R-:W-:Y:S09]  /*33e0*/  @!P1 BRA `(.L_x_60) ;  /* 0x0000005400349947 */ /* 0x00aff20003800000 */
.L_x_153:
[----:B------:R-:W-:Y:S01]  /*33f0*/  LEA R4, R10, UR17, 0x4 ;  /* 0x000000110a047c11 */ /* 0x000fe2000f8e20ff */
[----:B------:R-:W-:Y:S01]  /*3400*/  @UP4 ULEA UR4, UR14, UR17, 0x3 ;  /* 0x000000110e044291 */ /* 0x000fe2000f8e18ff */
[----:B------:R-:W-:Y:S01]  /*3410*/  PLOP3.LUT P2, PT, PT, PT, PT, 0x80, 0x8 ;  /* 0x000000000008781c */ /* 0x000fe20003f4f070 */
[----:B------:R-:W-:Y:S01]  /*3420*/  ULEA UR23, UR22, UR17, 0x3 ;  /* 0x0000001116177291 */ /* 0x000fe2000f8e18ff */
[----:B------:R-:W-:Y:S02]  /*3430*/  PRMT R3, RZ, 0x654, R3 ;  /* 0x00000654ff037816 */ /* 0x000fe40000000003 */
[----:B------:R-:W2:Y:S01]  /*3440*/  LDS.128 R4, [R4+0x120] ;  /* 0x0001200004047984 */ /* 0x000ea20000000c00 */
[----:B-1----:R-:W-:Y:S02]  /*3450*/  @P0 SHF.L.U32 R2, R8, 0x1f, RZ ;  /* 0x0000001f08020819 */ /* 0x002fe400000006ff */
[----:B------:R-:W-:Y:S01]  /*3460*/  SHF.L.U32 R0, R11, 0x1f, RZ ;  /* 0x0000001f0b007819 */ /* 0x000fe200000006ff */
[----:B------:R-:W-:Y:S01]  /*3470*/  @!PT LDS RZ, [RZ] ;  /* 0x00000000fffff984 */ /* 0x000fe20000000800 */
[----:B------:R-:W-:Y:S01]  /*3480*/  @!PT LDS RZ, [RZ] ;  /* 0x00000000fffff984 */ /* 0x000fe20000000800 */
[----:B------:R-:W-:Y:S01]  /*3490*/  @!PT LDS RZ, [RZ] ;  /* 0x00000000fffff984 */ /* 0x000fe20000000800 */
[----:B------:R-:W-:Y:S01]  /*34a0*/  @!PT LDS RZ, [RZ] ;  /* 0x00000000fffff984 */ /* 0x000fe20000000800 */
[----:B------:R1:W-:Y:S06]  /*34b0*/  MEMBAR.ALL.CTA ;  /* 0x0000000000007992 */ /* 0x0003ec0000008000 */
[----:B-1----:R-:W1:Y:S02]  /*34c0*/  FENCE.VIEW.ASYNC.S ;  /* 0x00000000000073c6 */ /* 0x002e640000000000 */
[----:B-1----:R1:W-:Y:S01]  /*34d0*/  SYNCS.ARRIVE.TRANS64.RED.A1T0 RZ, [R3+URZ], RZ ;  /* 0x000000ff03ff79a7 */ /* 0x0023e200081004ff */
[----:B------:R1:W3:Y:S01]  /*34e0*/  @P0 SYNCS.PHASECHK.TRANS64.TRYWAIT P2, [UR4], R2 ;  /* 0x00000002ff0005a7 */ /* 0x0002e20008041104 */
[----:B------:R-:W-:Y:S01]  /*34f0*/  ULEA.HI UR4, UR22, UR22, URZ, 0x1 ;  /* 0x0000001616047291 */ /* 0x000fe2000f8f08ff */
[----:B--2---:R-:W-:-:S03]  /*3500*/  LOP3.LUT P1, RZ, R6, 0x1, RZ, 0xc0, !PT ;  /* 0x0000000106ff7812 */ /* 0x004fc6000782c0ff */
[----:B------:R-:W-:Y:S02]  /*3510*/  USHF.L.U32 UR18, UR4, 0x6, URZ ;  /* 0x0000000604127899 */ /* 0x000fe400080006ff */
[----:B------:R-:W-:Y:S02]  /*3520*/  ULOP3.LUT UR4, UR4, 0xffe, URZ, 0xc0, !UPT ;  /* 0x00000ffe04047892 */ /* 0x000fe4000f8ec0ff */
[----:B------:R-:W-:Y:S02]  /*3530*/  ULOP3.LUT UR18, UR18, 0xffffff80, URZ, 0xc0, !UPT ;  /* 0xffffff8012127892 */ /* 0x000fe4000f8ec0ff */
[----:B------:R-:W-:Y:S02]  /*3540*/  UIADD3 UR4, UPT, UPT, -UR4, UR22, URZ ;  /* 0x0000001604047290 */ /* 0x000fe4000fffe1ff */
[----:B------:R-:W-:Y:S01]  /*3550*/  UIADD3 UR18, UPT, UPT, UR30, UR18, URZ ;  /* 0x000000121e127290 */ /* 0x000fe2000fffe0ff */
[----:B------:R-:W2:Y:S03]  /*3560*/  SYNCS.PHASECHK.TRANS64.TRYWAIT P0, [UR23+0xd0], R0 ;  /* 0x0000d000ff0075a7 */ /* 0x000ea60008001117 */
[----:B------:R-:W-:Y:S01]  /*3570*/  ULEA UR18, UR4, UR18, 0x14 ;  /* 0x0000001204127291 */ /* 0x000fe2000f8ea0ff */
[----:B-123--:R-:W-:Y:S11]  /*3580*/  @!P0 BRA `(.L_x_61) ;  /* 0x0000005000e08947 */ /* 0x00eff60003800000 */
.L_x_155:
[----:B------:R-:W-:Y:S01]  /*3590*/  IADD3 R10, PT, PT, R10, 0x1, RZ ;  /* 0x000000010a0a7810 */ /* 0x000fe20007ffe0ff */
[----:B------:R-:W-:Y:S06]  /*35a0*/  BRA.U !UP4, `(.L_x_62) ;  /* 0x000000010c987547 */ /* 0x000fec000b800000 */
[----:B------:R-:W-:Y:S01]  /*35b0*/  UPLOP3.LUT UP2, UPT, UPT, UPT, UPT, 0x40, 0x4 ;  /* 0x000000000004789c */ /* 0x000fe20003f4e870 */
[----:B------:R-:W-:Y:S01]  /*35c0*/  UMOV UR16, UR29 ;  /* 0x0000001d00107c82 */ /* 0x000fe20008000000 */
[----:B------:R-:W-:Y:S01]  /*35d0*/  UMOV UR15, UR28 ;  /* 0x0000001c000f7c82 */ /* 0x000fe20008000000 */
[----:B------:R-:W-:-:S08]  /*35e0*/  UMOV UR6, UR14 ;  /* 0x0000000e00067c82 */ /* 0x000fd00008000000 */
.L_x_65:
[----:B------:R-:W-:Y:S02]  /*35f0*/  UIADD3 UR16, UPT, UPT, UR16, 0x1, URZ ;  /* 0x0000000110107890 */ /* 0x000fe4000fffe0ff */
[----:B--2---:R-:W-:Y:S02]  /*3600*/  ULEA UR5, UR6, UR17, 0x3 ;  /* 0x0000001106057291 */ /* 0x004fe4000f8e18ff */
[----:B------:R-:W-:Y:S01]  /*3610*/  UISETP.NE.AND UP3, UPT, UR16, URZ, UPT ;  /* 0x000000ff1000728c */ /* 0x000fe2000bf65270 */
[----:B---3--:R-:W-:Y:S10]  /*3620*/  @P2 BRA `(.L_x_63) ;  /* 0x00000000000c2947 */ /* 0x008ff40003800000 */
[----:B-1----:R-:W-:Y:S04]  /*3630*/  SHF.L.U32 R2, R8, 0x1f, RZ ;  /* 0x0000001f08027819 */ /* 0x002fe800000006ff */
[----:B------:R-:W1:Y:S02]  /*3640*/  SYNCS.PHASECHK.TRANS64.TRYWAIT P0, [UR5], R2 ;  /* 0x00000002ff0075a7 */ /* 0x000e640008001105 */
[----:B-1----:R-:W-:Y:S05]  /*3650*/  @!P0 BRA `(.L_x_64) ;  /* 0x0000005000c48947 */ /* 0x002fea0003800000 */
.L_x_63:
[----:B------:R-:W-:Y:S01]  /*3660*/  UISETP.NE.AND UP0, UPT, UR15, 0x1, UPT ;  /* 0x000000010f00788c */ /* 0x000fe2000bf05270 */
[----:B------:R-:W-:Y:S01]  /*3670*/  PLOP3.LUT P2, PT, PT, PT, PT, 0x80, 0x8 ;  /* 0x000000000008781c */ /* 0x000fe20003f4f070 */
[----:B------:R-:W-:Y:S02]  /*3680*/  UIADD3 UR4, UPT, UPT, UR6, 0x1, URZ ;  /* 0x0000000106047890 */ /* 0x000fe4000fffe0ff */
[----:B------:R-:W-:Y:S02]  /*3690*/  ULEA UR12, UR6, UR21, 0x9 ;  /* 0x00000015060c7291 */ /* 0x000fe4000f8e48ff */
[----:B------:R-:W-:Y:S01]  /*36a0*/  UISETP.NE.AND UP1, UPT, UR4, 0x4, UPT ;  /* 0x000000040400788c */ /* 0x000fe2000bf25270 */
[----:B------:R-:W-:Y:S01]  /*36b0*/  PLOP3.LUT P0, PT, PT, PT, UP0, 0x80, 0x8 ;  /* 0x000000000008781c */ /* 0x000fe20003f0f008 */
[----:B------:R-:W-:Y:S02]  /*36c0*/  UIADD3 UR10, UPT, UPT, UR12, 0x2, URZ ;  /* 0x000000020c0a7890 */ /* 0x000fe4000fffe0ff */
[----:B------:R-:W-:Y:S02]  /*36d0*/  USEL UR7, URZ, 0x1, UP1 ;  /* 0x00000001ff077887 */ /* 0x000fe40008800000 */
[----:B------:R-:W-:Y:S02]  /*36e0*/  USEL UR14, UR4, URZ, UP1 ;  /* 0x000000ff040e7287 */ /* 0x000fe40008800000 */
[----:B------:R-:W-:Y:S02]  /*36f0*/  UIADD3 UR15, UPT, UPT, UR15, -0x1, URZ ;  /* 0xffffffff0f0f7890 */ /* 0x000fe4000fffe0ff */
[----:B------:R-:W-:Y:S01]  /*3700*/  @UP0 ULEA UR4, UR14, UR17, 0x3 ;  /* 0x000000110e040291 */ /* 0x000fe2000f8e18ff */
[----:B------:R-:W-:Y:S01]  /*3710*/  LOP3.LUT R8, R8, UR7, RZ, 0x3c, !PT ;  /* 0x0000000708087c12 */ /* 0x000fe2000f8e3cff */
[----:B------:R-:W-:Y:S01]  /*3720*/  UIADD3 UR7, UPT, UPT, UR5, 0x20, URZ ;  /* 0x0000002005077890 */ /* 0x000fe2000fffe0ff */
[----:B------:R-:W-:Y:S02]  /*3730*/  UMOV UR13, 0x80004020 ;  /* 0x80004020000d7882 */ /* 0x000fe40000000000 */
[----:B-1----:R-:W-:Y:S01]  /*3740*/  @P0 SHF.L.U32 R0, R8, 0x1f, RZ ;  /* 0x0000001f08000819 */ /* 0x002fe200000006ff */
[----:B------:R-:W-:Y:S01]  /*3750*/  UMOV UR5, 0x80004020 ;  /* 0x8000402000057882 */ /* 0x000fe20000000000 */
[----:B------:R-:W-:Y:S01]  /*3760*/  UMOV UR11, 0x80004020 ;  /* 0x80004020000b7882 */ /* 0x000fe20000000000 */
[----:B------:R-:W-:Y:S01]  /*3770*/  UMOV UR9, 0x80004020 ;  /* 0x8000402000097882 */ /* 0x000fe20000000000 */
[----:B------:R2:W3:Y:S01]  /*3780*/  @P0 SYNCS.PHASECHK.TRANS64.TRYWAIT P2, [UR4], R0 ;  /* 0x00000000ff0005a7 */ /* 0x0004e20008041104 */
[----:B------:R-:W-:Y:S03]  /*3790*/  ULEA UR4, UR6, UR20, 0x8 ;  /* 0x0000001406047291 */ /* 0x000fe6000f8e40ff */
[----:B------:R-:W-:Y:S01]  /*37a0*/  UMOV UR6, UR14 ;  /* 0x0000000e00067c82 */ /* 0x000fe20008000000 */
[----:B------:R-:W-:Y:S05]  /*37b0*/  UIADD3 UR8, UPT, UPT, UR4, 0x2, URZ ;  /* 0x0000000204087890 */ /* 0x000fea000fffe0ff */
[----:B------:R2:W-:Y:S01]  /*37c0*/  UTCHMMA gdesc[UR4], gdesc[UR12], tmem[UR18], tmem[UR26], idesc[UR27], UP2 ;  /* 0x00ff1a0c040075ea */ /* 0x0005e20009000012 */
[----:B------:R-:W-:Y:S03]  /*37d0*/  UPLOP3.LUT UP2, UPT, UPT, UPT, UPT, 0x80, 0x8 ;  /* 0x000000000008789c */ /* 0x000fe60003f4f070 */
[----:B------:R2:W-:Y:S01]  /*37e0*/  UTCHMMA gdesc[UR8], gdesc[UR10], tmem[UR18], tmem[UR24], idesc[UR25], UPT ;  /* 0x00ff180a080075ea */ /* 0x0005e2000b800012 */
[----:B------:R2:W-:Y:S01]  /*37f0*/  UTCBAR.MULTICAST [UR7], URZ, UR19 ;  /* 0x000000ff070073e9 */ /* 0x0005e20008000813 */
[----:B------:R-:W-:Y:S06]  /*3800*/  BRA.U UP3, `(.L_x_65) ;  /* 0xfffffffd03787547 */ /* 0x000fec000b83ffff */
.L_x_62:
[----:B--2---:R-:W-:Y:S01]  /*3810*/  UIADD3 UR4, UPT, UPT, UR22, 0x1, URZ ;  /* 0x0000000116047890 */ /* 0x004fe2000fffe0ff */
[C---:B------:R-:W-:Y:S01]  /*3820*/  ISETP.NE.AND P0, PT, R10.reuse, 0x2, PT ;  /* 0x000000020a00780c */ /* 0x040fe20003f05270 */
[----:B------:R-:W-:Y:S02]  /*3830*/  UIADD3 UR5, UPT, UPT, UR23, 0xb0, URZ ;  /* 0x000000b017057890 */ /* 0x000fe4000fffe0ff */
[----:B------:R-:W-:Y:S01]  /*3840*/  UISETP.NE.AND UP0, UPT, UR4, 0x4, UPT ;  /* 0x000000040400788c */ /* 0x000fe2000bf05270 */
[----:B-1----:R-:W-:Y:S02]  /*3850*/  SEL R0, RZ, 0x1, P0 ;  /* 0x00000001ff007807 */ /* 0x002fe40000000000 */
[----:B------:R-:W-:Y:S01]  /*3860*/  SEL R10, R10, RZ, P0 ;  /* 0x000000ff0a0a7207 */ /* 0x000fe20000000000 */
[----:B------:R-:W-:Y:S01]  /*3870*/  USEL UR6, URZ, 0x1, UP0 ;  /* 0x00000001ff067887 */ /* 0x000fe20008000000 */
[----:B------:R-:W-:Y:S01]  /*3880*/  LOP3.LUT R9, R9, R0, RZ, 0x3c, !PT ;  /* 0x0000000009097212 */ /* 0x000fe200078e3cff */
[----:B------:R-:W-:Y:S01]  /*3890*/  USEL UR22, UR4, URZ, UP0 ;  /* 0x000000ff04167287 */ /* 0x000fe20008000000 */
[----:B------:R1:W-:Y:S03]  /*38a0*/  UTCBAR [UR5], URZ ;  /* 0x000000ff050073e9 */ /* 0x0003e600080000ff */
[----:B------:R-:W-:Y:S01]  /*38b0*/  LOP3.LUT R11, R11, UR6, RZ, 0x3c, !PT ;  /* 0x000000060b0b7c12 */ /* 0x000fe2000f8e3cff */
[----:B------:R-:W-:Y:S07]  /*38c0*/  @P1 BRA `(.L_x_66) ;  /* 0xfffffff800b01947 */ /* 0x000fee000383ffff */
[----:B------:R-:W2:Y:S01]  /*38d0*/  S2UR UR8, SR_CgaCtaId ;  /* 0x00000000000879c3 */ /* 0x000ea20000008800 */
[----:B------:R-:W-:Y:S01]  /*38e0*/  ELECT P0, URZ, PT ;  /* 0x0000000000ff782f */ /* 0x000fe20003800000 */
[----:B------:R-:W-:Y:S01]  /*38f0*/  IMAD.MOV.U32 R0, RZ, RZ, 0x1 ;  /* 0x00000001ff007424 */ /* 0x000fe200078e00ff */
[----:B------:R-:W-:Y:S01]  /*3900*/  UIADD3 UR17, UPT, UPT, UR17, 0xd0, URZ ;  /* 0x000000d011117890 */ /* 0x000fe2000fffe0ff */
[----:B------:R-:W-:Y:S01]  /*3910*/  SHF.L.U32 R2, R11, 0x1f, RZ ;  /* 0x0000001f0b027819 */ /* 0x000fe200000006ff */
[----:B------:R-:W-:-:S03]  /*3920*/  UMOV UR4, 0x40 ;  /* 0x0000004000047882 */ /* 0x000fc60000000000 */
[----:B------:R-:W-:Y:S01]  /*3930*/  UVIRTCOUNT.DEALLOC.SMPOOL 0x80 ;  /* 0x000000800000784c */ /* 0x000fe20000000000 */
[----:B--2---:R-:W-:Y:S02]  /*3940*/  ULEA UR8, UR8, UR4, 0x18 ;  /* 0x0000000408087291 */ /* 0x004fe4000f8ec0ff */
[----:B------:R-:W-:-:S07]  /*3950*/  ULEA UR4, UR22, UR17, 0x3 ;  /* 0x0000001116047291 */ /* 0x000fce000f8e18ff */
[----:B------:R2:W-:Y:S02]  /*3960*/  @P0 STS.U8 [UR8+0x1c], R0 ;  /* 0x00001c00ff000988 */ /* 0x0005e40008000008 */
[----:B------:R-:W4:Y:S02]  /*3970*/  SYNCS.PHASECHK.TRANS64.TRYWAIT P0, [UR4], R2 ;  /* 0x00000002ff0075a7 */ /* 0x000f240008001104 */
[----:B--2-4-:R-:W-:Y:S05]  /*3980*/  @!P0 BRA `(.L_x_67) ;  /* 0x0000005000108947 */ /* 0x014fea0003800000 */
.L_x_158:
[----:B------:R-:W-:-:S04]  /*3990*/  UIADD3 UR4, UPT, UPT, UR22, 0x1, URZ ;  /* 0x0000000116047890 */ /* 0x000fc8000fffe0ff */
[----:B------:R-:W-:-:S04]  /*39a0*/  UISETP.NE.AND UP0, UPT, UR4, 0x4, UPT ;  /* 0x000000040400788c */ /* 0x000fc8000bf05270 */
[----:B------:R-:W-:Y:S02]  /*39b0*/  USEL UR6, URZ, 0x1, UP0 ;  /* 0x00000001ff067887 */ /* 0x000fe40008000000 */
[----:B------:R-:W-:-:S04]  /*39c0*/  USEL UR4, UR4, URZ, UP0 ;  /* 0x000000ff04047287 */ /* 0x000fc80008000000 */
[----:B-1----:R-:W-:Y:S01]  /*39d0*/  ULEA UR5, UR4, UR17, 0x3 ;  /* 0x0000001104057291 */ /* 0x002fe2000f8e18ff */
[----:B--2---:R-:W-:-:S04]  /*39e0*/  LOP3.LUT R2, R11, UR6, RZ, 0x3c, !PT ;  /* 0x000000060b027c12 */ /* 0x004fc8000f8e3cff */
[----:B------:R-:W-:-:S04]  /*39f0*/  SHF.L.U32 R3, R2, 0x1f, RZ ;  /* 0x0000001f02037819 */ /* 0x000fc800000006ff */
[----:B------:R-:W1:Y:S02]  /*3a00*/  SYNCS.PHASECHK.TRANS64.TRYWAIT P0, [UR5], R3 ;  /* 0x00000003ff0075a7 */ /* 0x000e640008001105 */
[----:B-1----:R-:W-:Y:S05]  /*3a10*/  @!P0 BRA `(.L_x_68) ;  /* 0x0000005000048947 */ /* 0x002fea0003800000 */
.L_x_160:
        /* <DEDUP_REMOVED lines=9> */
.L_x_162:
[----:B------:R-:W-:-:S04]  /*3ab0*/  UIADD3 UR4, UPT, UPT, UR4, 0x1, URZ ;  /* 0x0000000104047890 */ /* 0x000fc8000fffe0ff */
[----:B------:R-:W-:-:S04]  /*3ac0*/  UISETP.NE.AND UP0, UPT, UR4, 0x4, UPT ;  /* 0x000000040400788c */ /* 0x000fc8000bf05270 */
[----:B------:R-:W-:Y:S02]  /*3ad0*/  USEL UR5, URZ, 0x1, UP0 ;  /* 0x00000001ff057887 */ /* 0x000fe40008000000 */
[----:B------:R-:W-:-:S04]  /*3ae0*/  USEL UR4, UR4, URZ, UP0 ;  /* 0x000000ff04047287 */ /* 0x000fc80008000000 */
[----:B------:R-:W-:Y:S01]  /*3af0*/  ULEA UR4, UR4, UR17, 0x3 ;  /* 0x0000001104047291 */ /* 0x000fe2000f8e18ff */
[----:B------:R-:W-:-:S04]  /*3b00*/  LOP3.LUT R2, R2, UR5, RZ, 0x3c, !PT ;  /* 0x0000000502027c12 */ /* 0x000fc8000f8e3cff */
[----:B------:R-:W-:-:S04]  /*3b10*/  SHF.L.U32 R2, R2, 0x1f, RZ ;  /* 0x0000001f02027819 */ /* 0x000fc800000006ff */
[----:B------:R-:W2:Y:S02]  /*3b20*/  SYNCS.PHASECHK.TRANS64.TRYWAIT P0, [UR4], R2 ;  /* 0x00000002ff0075a7 */ /* 0x000ea40008001104 */
[----:B--2---:R-:W-:Y:S05]  /*3b30*/  @!P0 BRA `(.L_x_70) ;  /* 0x0000004c00ec8947 */ /* 0x004fea0003800000 */
.L_x_164:
[----:B------:R-:W-:Y:S01]  /*3b40*/  NOP ;  /* 0x0000000000007918 */ /* 0x000fe20000000000 */
[----:B-1----:R-:W1:Y:S01]  /*3b50*/  LDS R0, [UR8+0x14] ;  /* 0x00001408ff007984 */ /* 0x002e620008000800 */
[----:B------:R-:W-:Y:S01]  /*3b60*/  ULOP3.LUT UR4, UR30, 0xffff, URZ, 0xc0, !UPT ;  /* 0x0000ffff1e047892 */ /* 0x000fe2000f8ec0ff */
[----:B------:R-:W-:Y:S01]  /*3b70*/  UMOV UR5, 0xffff ;  /* 0x0000ffff00057882 */ /* 0x000fe20000000000 */
[----:B------:R-:W-:Y:S02]  /*3b80*/  UMOV UR6, 0x1 ;  /* 0x0000000100067882 */ /* 0x000fe40000000000 */
[----:B------:R-:W-:-:S04]  /*3b90*/  USHF.R.U32.HI UR4, URZ, 0x5, UR4 ;  /* 0x00000005ff047899 */ /* 0x000fc80008011604 */
[----:B------:R-:W-:Y:S02]  /*3ba0*/  USHF.L.U32 UR5, UR5, UR4, URZ ;  /* 0x0000000405057299 */ /* 0x000fe400080006ff */
[----:B------:R-:W-:-:S04]  /*3bb0*/  USHF.L.U32 UR4, UR6, UR4, URZ ;  /* 0x0000000406047299 */ /* 0x000fc800080006ff */
[----:B-1----:R-:W-:-:S04]  /*3bc0*/  LOP3.LUT R0, R0, UR5, RZ, 0xc0, !PT ;  /* 0x0000000500007c12 */ /* 0x002fc8000f8ec0ff */
[----:B------:R-:W-:-:S13]  /*3bd0*/  ISETP.NE.AND P0, PT, R0, UR5, PT ;  /* 0x0000000500007c0c */ /* 0x000fda000bf05270 */
[----:B------:R-:W-:Y:S05]  /*3be0*/  @P0 BRA `(.L_x_71) ;  /* 0x0000000000580947 */ /* 0x000fea0003800000 */
[----:B------:R-:W1:Y:S02]  /*3bf0*/  LDS R0, [UR8+0x18] ;  /* 0x00001808ff007984 */ /* 0x000e640008000800 */
[----:B-1----:R-:W-:-:S04]  /*3c00*/  LOP3.LUT R0, R0, UR4, RZ, 0xc0, !PT ;  /* 0x0000000400007c12 */ /* 0x002fc8000f8ec0ff */
[----:B------:R-:W-:-:S13]  /*3c10*/  ISETP.NE.AND P0, PT, R0, UR4, PT ;  /* 0x0000000400007c0c */ /* 0x000fda000bf05270 */
[----:B------:R-:W-:Y:S05]  /*3c20*/  @P0 BRA `(.L_x_72) ;  /* 0x00000000003c0947 */ /* 0x000fea0003800000 */
[----:B------:R-:W1:Y:S01]  /*3c30*/  S2R R2, SR_LANEID ;  /* 0x0000000000027919 */ /* 0x000e620000000000 */
[----:B------:R-:W-:-:S06]  /*3c40*/  ULOP3.LUT UR5, URZ, UR5, URZ, 0x33, !UPT ;  /* 0x00000005ff057292 */ /* 0x000fcc000f8e33ff */
[----:B------:R-:W-:-:S04]  /*3c50*/  IMAD.U32 R0, RZ, RZ, UR5 ;  /* 0x00000005ff007e24 */ /* 0x000fc8000f8e00ff */
[----:B------:R2:W4:Y:S02]  /*3c60*/  REDUX UR7, R0 ;  /* 0x00000000000773c4 */ /* 0x0005240000000000 */
[----:B------:R1:W-:Y:S01]  /*3c70*/  UTCATOMSWS.AND URZ, UR5 ;  /* 0x0000000500ff79e3 */ /* 0x0003e20008000000 */
[----:B--2---:R-:W-:Y:S01]  /*3c80*/  LOP3.LUT R0, RZ, UR4, RZ, 0x33, !PT ;  /* 0x00000004ff007c12 */ /* 0x004fe2000f8e33ff */
[----:B------:R-:W-:Y:S02]  /*3c90*/  VOTEU.ANY UR4, UPT, PT ;  /* 0x0000000000047886 */ /* 0x000fe400038e0100 */
[----:B------:R-:W-:Y:S02]  /*3ca0*/  UFLO.U32 UR4, UR4 ;  /* 0x00000004000472bd */ /* 0x000fe400080e0000 */
[----:B------:R-:W2:Y:S04]  /*3cb0*/  REDUX UR6, R0 ;  /* 0x00000000000673c4 */ /* 0x000ea80000000000 */
[----:B-1----:R-:W-:-:S02]  /*3cc0*/  ISETP.EQ.U32.AND P0, PT, R2, UR4, PT ;  /* 0x0000000402007c0c */ /* 0x002fc4000bf02070 */
[----:B----4-:R-:W-:-:S11]  /*3cd0*/  MOV R2, UR7 ;  /* 0x0000000700027c02 */ /* 0x010fd60008000f00 */
[----:B------:R1:W-:Y:S01]  /*3ce0*/  @P0 ATOMS.AND RZ, [UR8+0x14], R2 ;  /* 0x00001402ffff098c */ /* 0x0003e2000a800008 */
[----:B--2---:R-:W-:-:S05]  /*3cf0*/  IMAD.U32 R0, RZ, RZ, UR6 ;  /* 0x00000006ff007e24 */ /* 0x004fca000f8e00ff */
[----:B------:R1:W-:Y:S01]  /*3d00*/  @P0 ATOMS.AND RZ, [UR8+0x18], R0 ;  /* 0x00001800ffff098c */ /* 0x0003e2000a800008 */
[----:B------:R-:W-:Y:S05]  /*3d10*/  BRA `(.L_x_73) ;  /* 0x0000000000147947 */ /* 0x000fea0003800000 */
.L_x_72:
[----:B------:R-:W-:Y:S02]  /*3d20*/  MOV R2, 0x3d40 ;  /* 0x00003d4000027802 */ /* 0x000fe40000000f00 */
[----:B---3-5:R-:W-:Y:S05]  /*3d30*/  CALL.REL.NOINC `($__internal_0_$__cuda_sm10x_tcgen05_guardrail_trap_col_being_dealloced_not_returned_by_alloc) ;  /* 0x0000005000d47944 */ /* 0x028fea0003c00000 */
[----:B------:R-:W-:Y:S05]  /*3d40*/  BRA `(.L_x_73) ;  /* 0x0000000000087947 */ /* 0x000fea0003800000 */
.L_x_71:
[----:B------:R-:W-:Y:S02]  /*3d50*/  MOV R2, 0x3d70 ;  /* 0x00003d7000027802 */ /* 0x000fe40000000f00 */
[----:B---3-5:R-:W-:Y:S05]  /*3d60*/  CALL.REL.NOINC `($__internal_2_$__cuda_sm10x_tcgen05_guardrail_trap_unallocated_columns_being_dealloced) ;  /* 0x0000005000e07944 */ /* 0x028fea0003c00000 */
.L_x_73:
[----:B------:R-:W-:Y:S01]  /*3d70*/  NOP ;  /* 0x0000000000007918 */ /* 0x000fe20000000000 */
[----:B------:R-:W-:Y:S05]  /*3d80*/  EXIT ;  /* 0x000000000000794d */ /* 0x000fea0003800000 */
.L_x_55:
[----:B------:R-:W-:-:S09]  /*3d90*/  UISETP.NE.OR UP0, UPT, UR17, 0x3, !UP3 ;  /* 0x000000031100788c */ /* 0x000fd2000df05670 */
[----:B------:R-:W-:Y:S05]  /*3da0*/  BRA.U UP0, `(.L_x_74) ;  /* 0x00000011005c7547 */ /* 0x000fea000b800000 */
[----:B------:R-:W1:Y:S01]  /*3db0*/  S2UR UR10, SR_CgaCtaId ;  /* 0x00000000000a79c3 */ /* 0x000e620000008800 */
[----:B------:R-:W2:Y:S01]  /*3dc0*/  LDCU UR31, c[0x0][0x370] ;  /* 0x00006e00ff1f77ac */ /* 0x000ea20008000800 */
[----:B------:R-:W-:Y:S02]  /*3dd0*/  HFMA2 R13, -RZ, RZ, 0, 0 ;  /* 0x00000000ff0d7431 */ /* 0x000fe400000001ff */
[----:B------:R-:W-:Y:S01]  /*3de0*/  IMAD.MOV.U32 R15, RZ, RZ, 0x1 ;  /* 0x00000001ff0f7424 */ /* 0x000fe200078e00ff */
[----:B------:R-:W-:Y:S01]  /*3df0*/  MOV R7, 0x1000 ;  /* 0x0000100000077802 */ /* 0x000fe20000000f00 */
[----:B------:R-:W2:Y:S01]  /*3e00*/  LDCU.128 UR44, c[0x0][0xb10] ;  /* 0x00016200ff2c77ac */ /* 0x000ea20008000c00 */
[----:B------:R-:W-:Y:S01]  /*3e10*/  IMAD.MOV.U32 R14, RZ, RZ, RZ ;  /* 0x000000ffff0e7224 */ /* 0x000fe200078e00ff */
[----:B------:R-:W3:Y:S01]  /*3e20*/  LDC.64 R16, c[0x0][0x348] ;  /* 0x0000d200ff107b82 */ /* 0x000ee20000000a00 */
[----:B------:R-:W4:Y:S01]  /*3e30*/  LDCU UR30, c[0x0][0x374] ;  /* 0x00006e80ff1e77ac */ /* 0x000f220008000800 */
[----:B------:R-:W1:Y:S06]  /*3e40*/  LDCU UR15, c[0x0][0xb0c] ;  /* 0x00016180ff0f77ac */ /* 0x000e6c0008000800 */
[----:B------:R-:W3:Y:S01]  /*3e50*/  LDC.64 R2, c[0x0][0x888] ;  /* 0x00022200ff027b82 */ /* 0x000ee20000000a00 */
[----:B------:R-:W3:Y:S01]  /*3e60*/  LDCU UR49, c[0x0][0xb20] ;  /* 0x00016400ff3177ac */ /* 0x000ee20008000800 */
[----:B------:R-:W3:Y:S06]  /*3e70*/  LDCU UR4, c[0x0][0xb30] ;  /* 0x00016600ff0477ac */ /* 0x000eec0008000800 */
[----:B------:R-:W3:Y:S01]  /*3e80*/  LDC.64 R4, c[0x0][0x890] ;  /* 0x00022400ff047b82 */ /* 0x000ee20000000a00 */
[----:B------:R-:W-:Y:S01]  /*3e90*/  UMOV UR21, 0x400 ;  /* 0x0000040000157882 */ /* 0x000fe20000000000 */
[----:B--2---:R-:W-:-:S02]  /*3ea0*/  UIMAD.WIDE.U32 UR6, UR31, UR44, URZ ;  /* 0x0000002c1f0672a5 */ /* 0x004fc4000f8e00ff */
[----:B----4-:R-:W-:Y:S02]  /*3eb0*/  UIMAD.WIDE.U32 UR8, UR30, UR47, URZ ;  /* 0x0000002f1e0872a5 */ /* 0x010fe4000f8e00ff */
[----:B-1----:R-:W-:Y:S02]  /*3ec0*/  ULEA UR21, UR10, UR21, 0x18 ;  /* 0x000000150a157291 */ /* 0x002fe4000f8ec0ff */
[----:B------:R-:W-:Y:S02]  /*3ed0*/  UPLOP3.LUT UP3, UPT, UPT, UPT, UPT, 0x40, 0x4 ;  /* 0x000000000004789c */ /* 0x000fe40003f6e870 */
[----:B------:R-:W-:Y:S02]  /*3ee0*/  UIADD3 UR37, UPT, UPT, UR21, 0x58, URZ ;  /* 0x0000005815257890 */ /* 0x000fe4000fffe0ff */
[----:B------:R-:W-:Y:S02]  /*3ef0*/  UIADD3 UR33, UPT, UPT, UR21, 0x40, URZ ;  /* 0x0000004015217890 */ /* 0x000fe4000fffe0ff */
[----:B------:R-:W-:-:S02]  /*3f00*/  UIADD3 UR25, UPT, UPT, UR21, 0x48, URZ ;  /* 0x0000004815197890 */ /* 0x000fc4000fffe0ff */
[----:B------:R-:W-:Y:S01]  /*3f10*/  UIADD3 UR17, UPT, UPT, UR21, 0x50, URZ ;  /* 0x0000005015117890 */ /* 0x000fe2000fffe0ff */
[----:B------:R-:W-:Y:S01]  /*3f20*/  UMOV UR6, UR7 ;  /* 0x0000000700067c82 */ /* 0x000fe20008000000 */
[----:B------:R-:W-:Y:S01]  /*3f30*/  UMOV UR41, UR9 ;  /* 0x0000000900297c82 */ /* 0x000fe20008000000 */
[----:B------:R-:W-:Y:S02]  /*3f40*/  UISETP.GE.AND UP0, UPT, UR42, 0x1, UPT ;  /* 0x000000012a00788c */ /* 0x000fe4000bf06270 */
[----:B------:R-:W-:Y:S01]  /*3f50*/  UISETP.NE.AND UP4, UPT, UR42, 0x1, UPT ;  /* 0x000000012a00788c */ /* 0x000fe2000bf85270 */
[----:B------:R-:W1:Y:S01]  /*3f60*/  LDCU.64 UR22, c[0x0][0xb28] ;  /* 0x00016500ff1677ac */ /* 0x000e620008000a00 */
[----:B------:R-:W-:Y:S02]  /*3f70*/  UISETP.NE.AND UP6, UPT, UR15, 0x1, UPT ;  /* 0x000000010f00788c */ /* 0x000fe4000bfc5270 */
[----:B------:R-:W-:Y:S02]  /*3f80*/  UISETP.NE.AND UP5, UPT, UR46, 0x1, UPT ;  /* 0x000000012e00788c */ /* 0x000fe4000bfa5270 */
[----:B------:R-:W-:-:S02]  /*3f90*/  UPRMT UR37, UR10, 0x654, UR37 ;  /* 0x000006540a257896 */ /* 0x000fc40008000025 */
[----:B------:R-:W-:Y:S02]  /*3fa0*/  USHF.R.U32.HI UR43, URZ, UR45, UR6 ;  /* 0x0000002dff2b7299 */ /* 0x000fe40008011606 */
[----:B------:R-:W-:Y:S02]  /*3fb0*/  UPRMT UR40, UR10, 0x654, UR33 ;  /* 0x000006540a287896 */ /* 0x000fe40008000021 */
[----:B------:R-:W-:Y:S02]  /*3fc0*/  UPRMT UR39, UR10, 0x654, UR25 ;  /* 0x000006540a277896 */ /* 0x000fe40008000019 */
[----:B------:R-:W-:Y:S02]  /*3fd0*/  UPRMT UR38, UR10, 0x654, UR17 ;  /* 0x000006540a267896 */ /* 0x000fe40008000011 */
[----:B---3--:R-:W-:Y:S02]  /*3fe0*/  USHF.R.U32.HI UR41, URZ, UR49, UR41 ;  /* 0x00000031ff297299 */ /* 0x008fe40008011629 */
[----:B------:R-:W-:-:S11]  /*3ff0*/  UISETP.NE.AND UP2, UPT, UR4, 0x1, UPT ;  /* 0x000000010400788c */ /* 0x000fd6000bf45270 */
.L_x_85:
[C---:B------:R-:W-:Y:S02]  /*4000*/  LEA R12, R14.reuse, UR21, 0x3 ;  /* 0x000000150e0c7c11 */ /* 0x040fe4000f8e18ff */
[----:B------:R-:W-:Y:S02]  /*4010*/  SHF.L.U32 R0, R13, 0x1f, RZ ;  /* 0x0000001f0d007819 */ /* 0x000fe400000006ff */
[----:B------:R-:W-:Y:S02]  /*4020*/  LEA R8, R14, UR21, 0x4 ;  /* 0x000000150e087c11 */ /* 0x000fe4000f8e20ff */
[----:B--2---:R-:W2:Y:S02]  /*4030*/  SYNCS.PHASECHK.TRANS64.TRYWAIT P0, [R12+URZ+0x90], R0 ;  /* 0x000090000c0075a7 */ /* 0x004ea400080011ff */
[----:B--2---:R-:W-:Y:S05]  /*4040*/  @!P0 BRA `(.L_x_75) ;  /* 0x0000004800c08947 */ /* 0x004fea0003800000 */
.L_x_165:
[----:B------:R-:W3:Y:S01]  /*4050*/  LDS.128 R8, [R8+0x120] ;  /* 0x0001200008087984 */ /* 0x000ee20000000c00 */
[----:B------:R-:W-:Y:S01]  /*4060*/  UISETP.GE.AND UP0, UPT, UR42, 0x1, UPT ;  /* 0x000000012a00788c */ /* 0x000fe2000bf06270 */
[----:B------:R-:W-:Y:S01]  /*4070*/  @!PT LDS RZ, [RZ] ;  /* 0x00000000fffff984 */ /* 0x000fe20000000800 */
[----:B------:R-:W-:Y:S01]  /*4080*/  @!PT LDS RZ, [RZ] ;  /* 0x00000000fffff984 */ /* 0x000fe20000000800 */
[----:B------:R-:W-:Y:S01]  /*4090*/  @!PT LDS RZ, [RZ] ;  /* 0x00000000fffff984 */ /* 0x000fe20000000800 */
[----:B------:R-:W-:Y:S01]  /*40a0*/  @!PT LDS RZ, [RZ] ;  /* 0x00000000fffff984 */ /* 0x000fe20000000800 */
[----:B------:R4:W-:Y:S06]  /*40b0*/  MEMBAR.ALL.CTA ;  /* 0x0000000000007992 */ /* 0x0009ec0000008000 */
[----:B----4-:R-:W4:Y:S01]  /*40c0*/  FENCE.VIEW.ASYNC.S ;  /* 0x00000000000073c6 */ /* 0x010f220000000000 */
[----:B---3--:R-:W-:Y:S11]  /*40d0*/  LOP3.LUT P0, RZ, R10, 0x1, RZ, 0xc0, !PT ;  /* 0x000000010aff7812 */ /* 0x008ff6000780c0ff */
[----:B------:R-:W-:Y:S02]  /*40e0*/  @!UPT UIADD3 URZ, UPT, UPT, URZ, URZ, URZ ;  /* 0x000000fffffff290 */ /* 0x000fe4000fffe0ff */
[----:B----4-:R-:W-:Y:S01]  /*40f0*/  VOTEU.ANY UP1, P0 ;  /* 0x0000000000ff7886 */ /* 0x010fe20000020100 */
[----:B------:R-:W-:Y:S11]  /*4100*/  PLOP3.LUT P0, PT, PT, PT, UP1, 0x80, 0x8 ;  /* 0x000000000008781c */ /* 0x000ff60003f0f018 */
[----:B------:R-:W-:Y:S02]  /*4110*/  @!UPT UIADD3 URZ, UPT, UPT, URZ, URZ, URZ ;  /* 0x000000fffffff290 */ /* 0x000fe4000fffe0ff */
[----:B--2---:R-:W-:Y:S02]  /*4120*/  @P0 SHF.R.U32.HI R0, RZ, 0x10, R9 ;  /* 0x00000010ff000819 */ /* 0x004fe40000011609 */
[----:B------:R-:W-:Y:S02]  /*4130*/  @P0 MOV R6, R8 ;  /* 0x0000000800060202 */ /* 0x000fe40000000f00 */
[----:B------:R-:W-:Y:S01]  /*4140*/  @P0 R2UR UR4, R0 ;  /* 0x00000000000402ca */ /* 0x000fe200000e0000 */
[----:B------:R-:W-:Y:S01]  /*4150*/  VIADD R0, R12, 0xa0 ;  /* 0x000000a00c007836 */ /* 0x000fe20000000000 */
[----:B------:R-:W-:Y:S02]  /*4160*/  @P0 LOP3.LUT R8, R9, 0xffff, RZ, 0xc0, !PT ;  /* 0x0000ffff09080812 */ /* 0x000fe400078ec0ff */
[----:B------:R-:W-:Y:S02]  /*4170*/  @P0 R2UR UR6, R6 ;  /* 0x00000000060602ca */ /* 0x000fe400000e0000 */
[----:B------:R-:W-:Y:S02]  /*4180*/  PRMT R0, RZ, 0x654, R0 ;  /* 0x00000654ff007816 */ /* 0x000fe40000000000 */
[----:B------:R-:W-:Y:S02]  /*4190*/  @P0 R2UR UR5, R8 ;  /* 0x00000000080502ca */ /* 0x000fe400000e0000 */
[----:B------:R2:W-:Y:S03]  /*41a0*/  SYNCS.ARRIVE.TRANS64.RED.A1T0 RZ, [R0+URZ], RZ ;  /* 0x000000ff00ff79a7 */ /* 0x0005e600081004ff */
[----:B------:R-:W-:Y:S04]  /*41b0*/  @UP1 UMOV UR29, UR4 ;  /* 0x00000004001d1c82 */ /* 0x000fe80008000000 */
[----:B------:R-:W-:Y:S04]  /*41c0*/  @UP1 UMOV UR14, UR6 ;  /* 0x00000006000e1c82 */ /* 0x000fe80008000000 */
[----:B------:R-:W-:Y:S01]  /*41d0*/  @UP1 UMOV UR13, UR5 ;  /* 0x00000005000d1c82 */ /* 0x000fe20008000000 */
[----:B------:R-:W-:Y:S05]  /*41e0*/  BRA.U !UP0, `(.L_x_76) ;  /* 0x0000000108a47547 */ /* 0x000fea000b800000 */
[----:B------:R-:W-:Y:S02]  /*41f0*/  UIMAD.WIDE.U32 UR18, UR13, UR47, URZ ;  /* 0x0000002f0d1272a5 */ /* 0x000fe4000f8e00ff */
[----:B------:R-:W-:Y:S02]  /*4200*/  UIMAD.WIDE.U32 UR26, UR14, UR44, URZ ;  /* 0x0000002c0e1a72a5 */ /* 0x000fe4000f8e00ff */
[----:B------:R-:W-:Y:S02]  /*4210*/  USEL UR4, UR30, UR41, !UP5 ;  /* 0x000000291e047287 */ /* 0x000fe4000e800000 */
[----:B------:R-:W-:Y:S02]  /*4220*/  USEL UR7, UR31, UR43, !UP6 ;  /* 0x0000002b1f077287 */ /* 0x000fe4000f000000 */
[----:B-1----:R-:W-:Y:S02]  /*4230*/  UIMAD.WIDE.U32 UR8, UR4, UR22, URZ ;  /* 0x00000016040872a5 */ /* 0x002fe4000f8e00ff */
[----:B------:R-:W-:Y:S01]  /*4240*/  UIMAD.WIDE.U32 UR10, UR7, UR22, URZ ;  /* 0x00000016070a72a5 */ /* 0x000fe2000f8e00ff */
[----:B------:R-:W-:Y:S02]  /*4250*/  UMOV UR5, UR19 ;  /* 0x0000001300057c82 */ /* 0x000fe40008000000 */
[----:B------:R-:W-:Y:S03]  /*4260*/  USHF.R.U32.HI UR6, URZ, UR49, UR5 ;  /* 0x00000031ff067299 */ /* 0x000fe60008011605 */
[----:B------:R-:W-:Y:S01]  /*4270*/  UMOV UR5, UR27 ;  /* 0x0000001b00057c82 */ /* 0x000fe20008000000 */
[----:B------:R-:W-:Y:S02]  /*4280*/  USEL UR6, UR13, UR6, !UP5 ;  /* 0x000000060d067287 */ /* 0x000fe4000e800000 */
[----:B------:R-:W-:Y:S03]  /*4290*/  USHF.R.U32.HI UR12, URZ, UR45, UR5 ;  /* 0x0000002dff0c7299 */ /* 0x000fe60008011605 */
[----:B------:R-:W-:Y:S02]  /*42a0*/  UMOV UR5, UR9 ;  /* 0x0000000900057c82 */ /* 0x000fe40008000000 */
[----:B------:R-:W-:Y:S03]  /*42b0*/  @UP4 USHF.R.U32.HI UR4, URZ, UR23, UR5 ;  /* 0x00000017ff044299 */ /* 0x000fe60008011605 */
[----:B------:R-:W-:Y:S01]  /*42c0*/  UMOV UR5, UR11 ;  /* 0x0000000b00057c82 */ /* 0x000fe20008000000 */
[----:B------:R-:W-:Y:S02]  /*42d0*/  UIMAD UR4, UR42, UR4, URZ ;  /* 0x000000042a0472a4 */ /* 0x000fe4000f8e02ff */
[----:B------:R-:W-:Y:S02]  /*42e0*/  @UP4 USHF.R.U32.HI UR7, URZ, UR23, UR5 ;  /* 0x00000017ff074299 */ /* 0x000fe40008011605 */
[----:B------:R-:W-:Y:S02]  /*42f0*/  UIMAD.WIDE.U32 UR10, UR6, UR22, URZ ;  /* 0x00000016060a72a5 */ /* 0x000fe4000f8e00ff */
[----:B------:R-:W-:Y:S02]  /*4300*/  USEL UR5, UR14, UR12, !UP6 ;  /* 0x0000000c0e057287 */ /* 0x000fe4000f000000 */
[----:B------:R-:W-:Y:S02]  /*4310*/  UIMAD UR8, UR42, UR7, URZ ;  /* 0x000000072a0872a4 */ /* 0x000fe4000f8e02ff */
[----:B------:R-:W-:Y:S03]  /*4320*/  UISETP.GE.AND UP0, UPT, UR6, UR4, UPT ;  /* 0x000000040600728c */ /* 0x000fe6000bf06270 */
[----:B------:R-:W-:Y:S01]  /*4330*/  UMOV UR4, UR11 ;  /* 0x0000000b00047c82 */ /* 0x000fe20008000000 */
[----:B------:R-:W-:Y:S02]  /*4340*/  UISETP.GE.OR UP0, UPT, UR5, UR8, UP0 ;  /* 0x000000080500728c */ /* 0x000fe40008706670 */
[----:B------:R-:W-:Y:S02]  /*4350*/  USHF.R.U32.HI UR4, URZ, UR23, UR4 ;  /* 0x00000017ff047299 */ /* 0x000fe40008011604 */
[----:B------:R-:W-:Y:S02]  /*4360*/  UIMAD.WIDE.U32 UR8, UR5, UR22, URZ ;  /* 0x00000016050872a5 */ /* 0x000fe4000f8e00ff */
[----:B------:R-:W-:Y:S04]  /*4370*/  USEL UR10, UR6, UR4, !UP4 ;  /* 0x00000004060a7287 */ /* 0x000fe8000e000000 */
[----:B------:R-:W-:Y:S01]  /*4380*/  UIADD3 UR11, UPT, UPT, -UR10, URZ, URZ ;  /* 0x000000ff0a0b7290 */ /* 0x000fe2000fffe1ff */
[----:B------:R-:W-:Y:S02]  /*4390*/  @!UP0 UMOV UR4, UR9 ;  /* 0x0000000900048c82 */ /* 0x000fe40008000000 */
[----:B------:R-:W-:Y:S02]  /*43a0*/  @!UP0 USHF.R.U32.HI UR4, URZ, UR23, UR4 ;  /* 0x00000017ff048299 */ /* 0x000fe40008011604 */
[----:B------:R-:W-:Y:S02]  /*43b0*/  UIMAD UR8, UR42, UR11, UR6 ;  /* 0x0000000b2a0872a4 */ /* 0x000fe4000f8e0206 */
[----:B------:R-:W-:Y:S04]  /*43c0*/  @!UP0 USEL UR4, UR5, UR4, !UP4 ;  /* 0x0000000405048287 */ /* 0x000fe8000e000000 */
[----:B------:R-:W-:Y:S02]  /*43d0*/  @!UP0 UIMAD UR8, UR7, UR8, UR4 ;  /* 0x00000008070882a4 */ /* 0x000fe4000f8e0204 */
[----:B------:R-:W-:Y:S02]  /*43e0*/  @!UP0 UIADD3 UR9, UPT, UPT, UR10, -UR4, URZ ;  /* 0x800000040a098290 */ /* 0x000fe4000fffe0ff */
[----:B------:R-:W-:Y:S02]  /*43f0*/  UIADD3 UR4, UPT, UPT, -UR5, URZ, URZ ;  /* 0x000000ff05047290 */ /* 0x000fe4000fffe1ff */
[----:B------:R-:W-:Y:S02]  /*4400*/  UIADD3 UR7, UPT, UPT, -UR6, URZ, URZ ;  /* 0x000000ff06077290 */ /* 0x000fe4000fffe1ff */
[----:B------:R-:W-:Y:S02]  /*4410*/  @!UP0 UIMAD UR6, UR9, UR42, UR5 ;  /* 0x0000002a090682a4 */ /* 0x000fe4000f8e0205 */
[----:B------:R-:W-:Y:S02]  /*4420*/  UIMAD UR14, UR15, UR4, UR14 ;  /* 0x000000040f0e72a4 */ /* 0x000fe4000f8e020e */
[----:B------:R-:W-:Y:S01]  /*4430*/  UIMAD UR13, UR46, UR7, UR13 ;  /* 0x000000072e0d72a4 */ /* 0x000fe2000f8e020d */
[----:B------:R-:W-:Y:S02]  /*4440*/  @!UP0 UMOV UR5, UR8 ;  /* 0x0000000800058c82 */ /* 0x000fe40008000000 */
[----:B------:R-:W-:Y:S02]  /*4450*/  UIMAD UR14, UR5, UR15, UR14 ;  /* 0x0000000f050e72a4 */ /* 0x000fe4000f8e020e */
[----:B------:R-:W-:Y:S11]  /*4460*/  UIMAD UR13, UR6, UR46, UR13 ;  /* 0x0000002e060d72a4 */ /* 0x000ff6000f8e020d */
[----:B------:R-:W-:Y:S01]  /*4470*/  @!UPT UIADD3 URZ, UPT, UPT, URZ, URZ, URZ ;  /* 0x000000fffffff290 */ /* 0x000fe2000fffe0ff */
.L_x_76:
[----:B------:R-:W3:Y:S01]  /*4480*/  @!UP2 LDCU.128 UR8, c[0x0][0xb10] ;  /* 0x00016200ff08a7ac */ /* 0x000ee20008000c00 */
[C---:B------:R-:W-:Y:S02]  /*4490*/  ISETP.NE.U32.AND P1, PT, R4.reuse, RZ, PT ;  /* 0x000000ff0400720c */ /* 0x040fe40003f25070 */
[----:B------:R-:W-:Y:S02]  /*44a0*/  ISETP.NE.U32.AND P0, PT, R4, RZ, PT ;  /* 0x000000ff0400720c */ /* 0x000fe40003f05070 */
[C---:B------:R-:W-:Y:S02]  /*44b0*/  ISETP.NE.AND.EX P1, PT, R5.reuse, RZ, PT, P1 ;  /* 0x000000ff0500720c */ /* 0x040fe40003f25310 */
[----:B------:R-:W-:Y:S01]  /*44c0*/  ISETP.NE.AND.EX P0, PT, R5, RZ, PT, P0 ;  /* 0x000000ff0500720c */ /* 0x000fe20003f05300 */
[----:B------:R-:W4:Y:S01]  /*44d0*/  @!UP2 LDCU UR5, c[0x0][0xb0c] ;  /* 0x00016180ff05a7ac */ /* 0x000f220008000800 */
[----:B------:R-:W-:Y:S01]  /*44e0*/  SHF.L.U32 R9, R15, 0x1f, RZ ;  /* 0x0000001f0f097819 */ /* 0x000fe200000006ff */
[----:B------:R-:W-:Y:S02]  /*44f0*/  USHF.L.U32 UR35, UR16, 0x6, URZ ;  /* 0x0000000610237899 */ /* 0x000fe400080006ff */
[----:B------:R-:W-:Y:S02]  /*4500*/  USHF.L.U32 UR34, UR20, 0x7, URZ ;  /* 0x0000000714227899 */ /* 0x000fe400080006ff */
[----:B---3--:R-:W-:Y:S07]  /*4510*/  UIMAD.WIDE.U32 UR6, UR14, UR8, URZ ;  /* 0x000000080e0672a5 */ /* 0x008fee000f8e00ff */
[----:B------:R-:W-:Y:S01]  /*4520*/  @!UP2 UMOV UR4, UR7 ;  /* 0x000000070004ac82 */ /* 0x000fe20008000000 */
[----:B----4-:R-:W-:Y:S02]  /*4530*/  @!UP2 UISETP.NE.AND UP0, UPT, UR5, 0x1, UPT ;  /* 0x000000010500a88c */ /* 0x010fe4000bf05270 */
[----:B------:R-:W-:Y:S02]  /*4540*/  @!UP2 USHF.R.U32.HI UR4, URZ, UR9, UR4 ;  /* 0x00000009ff04a299 */ /* 0x000fe40008011604 */
[----:B------:R-:W-:Y:S02]  /*4550*/  UIMAD.WIDE.U32 UR6, UR13, UR11, URZ ;  /* 0x0000000b0d0672a5 */ /* 0x000fe4000f8e00ff */
[----:B------:R-:W-:Y:S02]  /*4560*/  @!UP2 USEL UR8, UR14, UR4, !UP0 ;  /* 0x000000040e08a287 */ /* 0x000fe4000c000000 */
[----:B------:R-:W-:Y:S03]  /*4570*/  @!UP2 UISETP.NE.AND UP0, UPT, UR10, 0x1, UPT ;  /* 0x000000010a00a88c */ /* 0x000fe6000bf05270 */
[----:B------:R-:W-:Y:S02]  /*4580*/  @!UP2 UMOV UR6, UR7 ;  /* 0x000000070006ac82 */ /* 0x000fe40008000000 */
[----:B------:R-:W3:Y:S02]  /*4590*/  @!UP2 LDCU UR4, c[0x0][0xb20] ;  /* 0x00016400ff04a7ac */ /* 0x000ee40008000800 */
[----:B---3--:R-:W-:Y:S04]  /*45a0*/  @!UP2 USHF.R.U32.HI UR6, URZ, UR4, UR6 ;  /* 0x00000004ff06a299 */ /* 0x008fe80008011606 */
[----:B------:R-:W-:Y:S04]  /*45b0*/  @!UP2 USEL UR6, UR13, UR6, !UP0 ;  /* 0x000000060d06a287 */ /* 0x000fe8000c000000 */
[----:B------:R-:W-:Y:S02]  /*45c0*/  @!UP2 UIADD3 UR4, UPT, UPT, -UR8, UR6, URZ ;  /* 0x000000060804a290 */ /* 0x000fe4000fffe1ff */
[----:B------:R-:W-:Y:S02]  /*45d0*/  @!UP2 UIADD3 UR6, UPT, UPT, UR8, -UR6, URZ ;  /* 0x800000060806a290 */ /* 0x000fe4000fffe0ff */
[----:B------:R-:W-:Y:S02]  /*45e0*/  @!UP2 UIMAD UR14, UR4, UR5, UR14 ;  /* 0x00000005040ea2a4 */ /* 0x000fe4000f8e020e */
[----:B------:R-:W-:Y:S01]  /*45f0*/  @!UP2 UIMAD UR13, UR6, UR10, UR13 ;  /* 0x0000000a060da2a4 */ /* 0x000fe2000f8e020d */
[----:B------:R-:W-:Y:S11]  /*4600*/  BRA.U UP3, `(.L_x_77) ;  /* 0x0000000103107547 */ /* 0x000ff6000b800000 */
[----:B------:R-:W-:Y:S04]  /*4610*/  MOV R6, UR48 ;  /* 0x0000003000067c02 */ /* 0x000fe80008000f00 */
[----:B------:R-:W-:Y:S04]  /*4620*/  SHF.L.U32 R6, R6, 0x1f, RZ ;  /* 0x0000001f06067819 */ /* 0x000fe800000006ff */
[----:B------:R-:W3:Y:S02]  /*4630*/  SYNCS.PHASECHK.TRANS64.TRYWAIT P2, [UR21+0x88], R6 ;  /* 0x00008806ff0075a7 */ /* 0x000ee40008041115 */
[----:B---3--:R-:W-:Y:S05]  /*4640*/  @!P2 BRA `(.L_x_78) ;  /* 0x000000440054a947 */ /* 0x008fea0003800000 */
.L_x_77:
[----:B------:R-:W-:Y:S05]  /*4650*/  @!P1 BRA `(.L_x_79) ;  /* 0x0000000000309947 */ /* 0x000fea0003800000 */
[----:B------:R-:W-:Y:S01]  /*4660*/  ISETP.NE.U32.AND P1, PT, R2, RZ, PT ;  /* 0x000000ff0200720c */ /* 0x000fe20003f25070 */
[----:B------:R-:W3:Y:S01]  /*4670*/  LDCU.64 UR4, c[0x0][0x358] ;  /* 0x00006b00ff0477ac */ /* 0x000ee20008000a00 */
[----:B------:R-:W-:Y:S02]  /*4680*/  IMAD.MOV.U32 R45, RZ, RZ, 0x1 ;  /* 0x00000001ff2d7424 */ /* 0x000fe400078e00ff */
[----:B------:R-:W-:Y:S11]  /*4690*/  ISETP.NE.AND.EX P1, PT, R3, RZ, PT, P1 ;  /* 0x000000ff0300720c */ /* 0x000ff60003f25310 */
[----:B------:R-:W-:Y:S02]  /*46a0*/  @!UPT UIADD3 URZ, UPT, UPT, URZ, URZ, URZ ;  /* 0x000000fffffff290 */ /* 0x000fe4000fffe0ff */
[----:B------:R-:W4:Y:S01]  /*46b0*/  @P1 LDC.64 R10, c[0x0][0x888] ;  /* 0x00022200ff0a1b82 */ /* 0x000f220000000a00 */
[----:B--2---:R-:W-:Y:S04]  /*46c0*/  @P1 IMAD R0, R4, UR36, RZ ;  /* 0x0000002404001c24 */ /* 0x004fe8000f8e02ff */
[----:B----4-:R-:W-:Y:S04]  /*46d0*/  @P1 IMAD.WIDE R10, R0, 0x4, R10 ;  /* 0x00000004000a1825 */ /* 0x010fe800078e020a */
[----:B------:R-:W-:Y:S01]  /*46e0*/  HFMA2 R0, -RZ, RZ, 0, 5.9604644775390625e-08 ;  /* 0x00000001ff007431 */ /* 0x000fe200000001ff */
[----:B---3-5:R3:W5:Y:S04]  /*46f0*/  @P1 LDG.E R27, desc[UR4][R10.64] ;  /* 0x000000040a1b1981 */ /* 0x028768000c1e1900 */
[----:B------:R-:W-:Y:S01]  /*4700*/  @!P1 PRMT R45, R0, 0x7610, R45 ;  /* 0x00007610002d9816 */ /* 0x000fe2000000002d */
[----:B---3--:R-:W4:Y:S06]  /*4710*/  @!P1 LDC R27, c[0x0][0x880] ;  /* 0x00022000ff1b9b82 */ /* 0x008f2c0000000800 */
.L_x_79:
[----:B----45:R-:W-:Y:S01]  /*4720*/  @!P0 FSETP.EQ.AND P1, PT, R27, RZ, PT ;  /* 0x000000ff1b00820b */ /* 0x030fe20003f22000 */
[----:B------:R-:W-:Y:S01]  /*4730*/  @!UPT UIADD3 URZ, UPT, UPT, URZ, URZ, URZ ;  /* 0x000000fffffff290 */ /* 0x000fe2000fffe0ff */
[----:B------:R-:W-:Y:S11]  /*4740*/  @!P0 BRA `(.L_x_80) ;  /* 0x0000000000188947 */ /* 0x000ff60003800000 */
[----:B------:R-:W-:Y:S02]  /*4750*/  LOP3.LUT P0, RZ, R45, 0xff, RZ, 0xc0, !PT ;  /* 0x000000ff2dff7812 */ /* 0x000fe4000780c0ff */
[----:B------:R-:W-:Y:S04]  /*4760*/  ISETP.NE.U32.AND P1, PT, R2, RZ, PT ;  /* 0x000000ff0200720c */ /* 0x000fe80003f25070 */
[----:B------:R-:W-:Y:S04]  /*4770*/  ISETP.NE.AND.EX P1, PT, R3, RZ, PT, P1 ;  /* 0x000000ff0300720c */ /* 0x000fe80003f25310 */
[----:B------:R-:W-:Y:S03]  /*4780*/  PLOP3.LUT P1, PT, P1, PT, PT, 0x8, 0x80 ;  /* 0x000000000080781c */ /* 0x000fe60000f2e170 */
[----:B------:R-:W-:Y:S11]  /*4790*/  @P0 FSETP.EQ.AND P1, PT, R27, RZ, PT ;  /* 0x000000ff1b00020b */ /* 0x000ff60003f22000 */
[----:B------:R-:W-:Y:S02]  /*47a0*/  @!UPT UIADD3 URZ, UPT, UPT, URZ, URZ, URZ ;  /* 0x000000fffffff290 */ /* 0x000fe4000fffe0ff */
.L_x_80:
[----:B------:R-:W3:Y:S01]  /*47b0*/  SYNCS.PHASECHK.TRANS64.TRYWAIT P2, [UR21+0x60], R9 ;  /* 0x00006009ff0075a7 */ /* 0x000ee20008041115 */
[----:B------:R-:W-:Y:S04]  /*47c0*/  ELECT P0, URZ, PT ;  /* 0x0000000000ff782f */ /* 0x000fe80003800000 */
[----:B------:R-:W-:Y:S11]  /*47d0*/  PLOP3.LUT P1, PT, P1, P0, PT, 0xf2, 0x2f ;  /* 0x00000000002f781c */ /* 0x000ff60000f21e72 */
[----:B------:R-:W-:Y:S02]  /*47e0*/  @!UPT UIADD3 URZ, UPT, UPT, URZ, URZ, URZ ;  /* 0x000000fffffff290 */ /* 0x000fe4000fffe0ff */
[----:B------:R-:W-:Y:S05]  /*47f0*/  @!P1 IADD3 R8, P0, PT, R16, 0x580, RZ ;  /* 0x0000058010089810 */ /* 0x000fea0007f1e0ff */
[----:B--2---:R-:W-:Y:S01]  /*4800*/  @!P1 IMAD.X R6, RZ, RZ, R17, P0 ;  /* 0x000000ffff069224 */ /* 0x004fe200000e0611 */
[----:B---3--:R-:W-:Y:S07]  /*4810*/  @!P2 BRA `(.L_x_81) ;  /* 0x0000004000f8a947 */ /* 0x008fee0003800000 */
.L_x_168:
[----:B------:R-:W-:Y:S01]  /*4820*/  @!P1 R2UR UR5, R8 ;  /* 0x00000000080592ca */ /* 0x000fe200000e0000 */
[----:B------:R-:W-:Y:S01]  /*4830*/  VOTEU.ALL UP0, P1 ;  /* 0x0000000000ff7886 */ /* 0x000fe20000800000 */
[----:B------:R-:W-:Y:S01]  /*4840*/  @!P1 R2UR UR4, R6 ;  /* 0x00000000060492ca */ /* 0x000fe200000e0000 */
[----:B--2---:R-:W-:Y:S01]  /*4850*/  @!P1 IMAD.MOV.U32 R0, RZ, RZ, 0x1000 ;  /* 0x00001000ff009424 */ /* 0x004fe200078e00ff */
[----:B------:R-:W-:Y:S01]  /*4860*/  UMOV UR6, 0x0 ;  /* 0x0000000000067882 */ /* 0x000fe20000000000 */
[----:B------:R-:W-:Y:S01]  /*4870*/  UMOV UR7, 0x10000000 ;  /* 0x1000000000077882 */ /* 0x000fe20000000000 */
[----:B------:R-:W-:Y:S01]  /*4880*/  @!UP0 UIADD3 UR32, UPT, UPT, UR21, 0x200, URZ ;  /* 0x0000020015208890 */ /* 0x000fe2000fffe0ff */
[----:B------:R-:W-:Y:S01]  /*4890*/  @!P1 IADD3 R8, P0, PT, R16, 0x580, RZ ;  /* 0x0000058010089810 */ /* 0x000fe20007f1e0ff */
[----:B------:R-:W-:Y:S04]  /*48a0*/  VOTEU.ALL UP0, P1 ;  /* 0x0000000000ff7886 */ /* 0x000fe80000800000 */
[----:B------:R-:W-:Y:S02]  /*48b0*/  @!P1 IMAD.X R6, RZ, RZ, R17, P0 ;  /* 0x000000ffff069224 */ /* 0x000fe400000e0611 */
[----:B------:R-:W-:Y:S02]  /*48c0*/  IMAD.U32 R10, RZ, RZ, UR5 ;  /* 0x00000005ff0a7e24 */ /* 0x000fe4000f8e00ff */
[----:B------:R-:W-:Y:S03]  /*48d0*/  IMAD.U32 R11, RZ, RZ, UR4 ;  /* 0x00000004ff0b7e24 */ /* 0x000fe6000f8e00ff */
[----:B------:R-:W-:Y:S02]  /*48e0*/  @!P1 R2UR UR4, R10 ;  /* 0x000000000a0492ca */ /* 0x000fe400000e0000 */
[----:B------:R-:W-:Y:S11]  /*48f0*/  @!P1 R2UR UR5, R11 ;  /* 0x000000000b0592ca */ /* 0x000ff600000e0000 */
[----:B------:R-:W-:Y:S02]  /*4900*/  @!UPT UIADD3 URZ, UPT, UPT, URZ, URZ, URZ ;  /* 0x000000fffffff290 */ /* 0x000fe4000fffe0ff */
[----:B------:R2:W-:Y:S01]  /*4910*/  @!UP0 UTMALDG.3D [UR32], [UR4], desc[UR6] ;  /* 0x00000620040085b4 */ /* 0x0005e20008011000 */
[----:B------:R2:W-:Y:S01]  /*4920*/  @!P1 SYNCS.ARRIVE.TRANS64.RED.A0TR RZ, [UR21+0x40], R0 ;  /* 0x00004000ffff99a7 */ /* 0x0005e20008300415 */
[----:B------:R-:W-:Y:S01]  /*4930*/  SYNCS.ARRIVE.TRANS64.RED.A1T0 RZ, [UR40], RZ ;  /* 0x000000ffffff79a7 */ /* 0x000fe20008100428 */
[----:B------:R-:W3:Y:S02]  /*4940*/  SYNCS.PHASECHK.TRANS64.TRYWAIT P2, [UR21+0x68], R9 ;  /* 0x00006809ff0075a7 */ /* 0x000ee40008041115 */
[----:B--23--:R-:W-:Y:S05]  /*4950*/  @!P2 BRA `(.L_x_82) ;  /* 0x0000004000c0a947 */ /* 0x00cfea0003800000 */
.L_x_170:
        /* <DEDUP_REMOVED lines=8> */
[----:B------:R-:W-:Y:S01]  /*49e0*/  @!UP0 UIADD3 UR24, UPT, UPT, UR21, 0x1200, URZ ;  /* 0x0000120015188890 */ /* 0x000fe2000fffe0ff */
[----:B------:R-:W-:Y:S01]  /*49f0*/  VOTEU.ALL UP0, P1 ;  /* 0x0000000000ff7886 */ /* 0x000fe20000800000 */
[----:B------:R-:W-:Y:S01]  /*4a00*/  UMOV UR27, UR35 ;  /* 0x00000023001b7c82 */ /* 0x000fe20008000000 */
[----:B------:R-:W-:Y:S02]  /*4a10*/  UMOV UR28, UR36 ;  /* 0x00000024001c7c82 */ /* 0x000fe40008000000 */
[----:B------:R-:W-:Y:S02]  /*4a20*/  IMAD.U32 R10, RZ, RZ, UR5 ;  /* 0x00000005ff0a7e24 */ /* 0x000fe4000f8e00ff */
[----:B------:R-:W-:Y:S02]  /*4a30*/  IMAD.U32 R11, RZ, RZ, UR4 ;  /* 0x00000004ff0b7e24 */ /* 0x000fe4000f8e00ff */
[----:B------:R-:W-:Y:S01]  /*4a40*/  @!P1 IMAD.X R6, RZ, RZ, R17, P0 ;  /* 0x000000ffff069224 */ /* 0x000fe200000e0611 */
        /* <DEDUP_REMOVED lines=8> */
.L_x_172:
[----:B------:R-:W-:Y:S01]  /*4ad0*/  @!P1 R2UR UR5, R8 ;  /* 0x00000000080592ca */ /* 0x000fe200000e0000 */
[----:B------:R-:W-:Y:S01]  /*4ae0*/  VOTEU.ALL UP0, P1 ;  /* 0x0000000000ff7886 */ /* 0x000fe20000800000 */
[----:B------:R-:W-:Y:S01]  /*4af0*/  @!P1 R2UR UR4, R6 ;  /* 0x00000000060492ca */ /* 0x000fe200000e0000 */
[----:B--2---:R-:W-:Y:S01]  /*4b00*/  @!P1 IMAD.MOV.U32 R0, RZ, RZ, 0x1000 ;  /* 0x00001000ff009424 */ /* 0x004fe200078e00ff */
[----:B------:R-:W-:Y:S01]  /*4b10*/  UMOV UR6, 0x0 ;  /* 0x0000000000067882 */ /* 0x000fe20000000000 */
[----:B------:R-:W-:Y:S01]  /*4b20*/  UMOV UR7, 0x10000000 ;  /* 0x1000000000077882 */ /* 0x000fe20000000000 */
[----:B------:R-:W-:Y:S01]  /*4b30*/  @!UP0 UIADD3 UR18, UPT, UPT, UR34, 0x40, URZ ;  /* 0x0000004022128890 */ /* 0x000fe2000fffe0ff */
[----:B------:R-:W-:Y:S01]  /*4b40*/  VIADD R14, R14, 0x1 ;  /* 0x000000010e0e7836 */ /* 0x000fe20000000000 */
[----:B------:R-:W-:Y:S01]  /*4b50*/  @!UP0 UIADD3 UR16, UPT, UPT, UR21, 0x2200, URZ ;  /* 0x0000220015108890 */ /* 0x000fe2000fffe0ff */
[----:B------:R-:W-:Y:S01]  /*4b60*/  VOTEU.ALL UP0, P1 ;  /* 0x0000000000ff7886 */ /* 0x000fe20000800000 */
[----:B------:R-:W-:Y:S01]  /*4b70*/  UMOV UR19, UR35 ;  /* 0x0000002300137c82 */ /* 0x000fe20008000000 */
[----:B------:R-:W-:Y:S02]  /*4b80*/  UMOV UR20, UR36 ;  /* 0x0000002400147c82 */ /* 0x000fe40008000000 */
        /* <DEDUP_REMOVED lines=10> */
.L_x_174:
[----:B------:R-:W-:Y:S01]  /*4c30*/  @!P1 IADD3 R6, P0, PT, R16, 0x580, RZ ;  /* 0x0000058010069810 */ /* 0x000fe20007f1e0ff */
[----:B------:R-:W-:Y:S01]  /*4c40*/  VOTEU.ALL UP0, P1 ;  /* 0x0000000000ff7886 */ /* 0x000fe20000800000 */
[----:B------:R-:W-:Y:S01]  /*4c50*/  UMOV UR6, 0x0 ;  /* 0x0000000000067882 */ /* 0x000fe20000000000 */
[----:B------:R-:W-:Y:S01]  /*4c60*/  UMOV UR7, 0x10000000 ;  /* 0x1000000000077882 */ /* 0x000fe20000000000 */
[----:B------:R-:W-:Y:S01]  /*4c70*/  @!P1 R2UR UR5, R6 ;  /* 0x00000000060592ca */ /* 0x000fe200000e0000 */
[----:B--2---:R-:W-:Y:S01]  /*4c80*/  @!P1 IMAD.X R0, RZ, RZ, R17, P0 ;  /* 0x000000ffff009224 */ /* 0x004fe200000e0611 */
[----:B------:R-:W-:Y:S01]  /*4c90*/  @!UP0 UIADD3 UR10, UPT, UPT, UR34, 0x60, URZ ;  /* 0x00000060220a8890 */ /* 0x000fe2000fffe0ff */
[----:B------:R-:W-:Y:S01]  /*4ca0*/  R2UR UR18, R47 ;  /* 0x000000002f1272ca */ /* 0x000fe200000e0000 */
[----:B------:R-:W-:Y:S01]  /*4cb0*/  @!UP0 UIADD3 UR8, UPT, UPT, UR21, 0x3200, URZ ;  /* 0x0000320015088890 */ /* 0x000fe2000fffe0ff */
[----:B------:R-:W-:Y:S01]  /*4cc0*/  R2UR UR16, R48 ;  /* 0x00000000301072ca */ /* 0x000fe200000e0000 */
[----:B------:R-:W-:Y:S01]  /*4cd0*/  @!UP0 UIADD3 UR9, UPT, UPT, UR21, 0x58, URZ ;  /* 0x0000005815098890 */ /* 0x000fe2000fffe0ff */
[----:B------:R-:W-:Y:S01]  /*4ce0*/  @!P1 R2UR UR4, R0 ;  /* 0x00000000000492ca */ /* 0x000fe200000e0000 */
[----:B------:R-:W-:Y:S01]  /*4cf0*/  VOTEU.ALL UP0, P1 ;  /* 0x0000000000ff7886 */ /* 0x000fe20000800000 */
[----:B------:R-:W-:Y:S01]  /*4d00*/  UMOV UR11, UR35 ;  /* 0x00000023000b7c82 */ /* 0x000fe20008000000 */
[----:B------:R-:W-:Y:S01]  /*4d10*/  UMOV UR12, UR36 ;  /* 0x00000024000c7c82 */ /* 0x000fe20008000000 */
[C---:B------:R-:W-:Y:S01]  /*4d20*/  ISETP.NE.AND P0, PT, R14.reuse, 0x2, PT ;  /* 0x000000020e00780c */ /* 0x040fe20003f05270 */
[----:B------:R-:W-:Y:S01]  /*4d30*/  UPLOP3.LUT UP3, UPT, UPT, UPT, UPT, 0x80, 0x8 ;  /* 0x000000000008789c */ /* 0x000fe20003f6f070 */
[----:B------:R-:W-:Y:S01]  /*4d40*/  IMAD.U32 R8, RZ, RZ, UR5 ;  /* 0x00000005ff087e24 */ /* 0x000fe2000f8e00ff */
[----:B------:R-:W-:Y:S01]  /*4d50*/  LOP3.LUT R15, R15, 0x1, RZ, 0x3c, !PT ;  /* 0x000000010f0f7812 */ /* 0x000fe200078e3cff */
[----:B------:R-:W-:Y:S01]  /*4d60*/  UMOV UR36, UR29 ;  /* 0x0000001d00247c82 */ /* 0x000fe20008000000 */
[----:B------:R-:W-:Y:S01]  /*4d70*/  SEL R0, RZ, 0x1, P0 ;  /* 0x00000001ff007807 */ /* 0x000fe20000000000 */
[----:B------:R-:W-:Y:S01]  /*4d80*/  UIADD3 UR20, UPT, UPT, UR13, UR18, URZ ;  /* 0x000000120d147290 */ /* 0x000fe2000fffe0ff */
[----:B------:R-:W-:Y:S01]  /*4d90*/  SEL R14, R14, RZ, P0 ;  /* 0x000000ff0e0e7207 */ /* 0x000fe20000000000 */
[----:B------:R-:W-:Y:S01]  /*4da0*/  UIADD3 UR16, UPT, UPT, UR14, UR16, URZ ;  /* 0x000000100e107290 */ /* 0x000fe2000fffe0ff */
[----:B------:R-:W-:Y:S01]  /*4db0*/  IMAD.U32 R9, RZ, RZ, UR4 ;  /* 0x00000004ff097e24 */ /* 0x000fe2000f8e00ff */
[----:B------:R-:W-:Y:S02]  /*4dc0*/  @!P1 R2UR UR4, R8 ;  /* 0x00000000080492ca */ /* 0x000fe400000e0000 */
[----:B------:R-:W-:Y:S02]  /*4dd0*/  LOP3.LUT R13, R13, R0, RZ, 0x3c, !PT ;  /* 0x000000000d0d7212 */ /* 0x000fe400078e3cff */
[----:B------:R-:W-:Y:S11]  /*4de0*/  @!P1 R2UR UR5, R9 ;  /* 0x00000000090592ca */ /* 0x000ff600000e0000 */
[----:B------:R-:W-:Y:S02]  /*4df0*/  @!UPT UIADD3 URZ, UPT, UPT, URZ, URZ, URZ ;  /* 0x000000fffffff290 */ /* 0x000fe4000fffe0ff */
[----:B------:R2:W-:Y:S01]  /*4e00*/  @!UP0 UTMALDG.3D [UR8], [UR4], desc[UR6] ;  /* 0x00000608040085b4 */ /* 0x0005e20008011000 */
[----:B------:R2:W-:Y:S01]  /*4e10*/  @!P1 SYNCS.ARRIVE.TRANS64.RED.A0TR RZ, [UR21+0x58], R7 ;  /* 0x00005807ffff99a7 */ /* 0x0005e20008300415 */
[----:B------:R-:W-:Y:S01]  /*4e20*/  SYNCS.ARRIVE.TRANS64.RED.A1T0 RZ, [UR37], RZ ;  /* 0x000000ffffff79a7 */ /* 0x000fe20008100425 */
[----:B------:R-:W-:Y:S05]  /*4e30*/  BRA.U UP1, `(.L_x_85) ;  /* 0xfffffff101707547 */ /* 0x000fea000b83ffff */
[----:B------:R-:W-:-:S04]  /*4e40*/  SHF.L.U32 R2, R15, 0x1f, RZ ;  /* 0x0000001f0f027819 */ /* 0x000fc800000006ff */
[----:B------:R-:W3:Y:S02]  /*4e50*/  SYNCS.PHASECHK.TRANS64.TRYWAIT P0, [UR21+0x60], R2 ;  /* 0x00006002ff0075a7 */ /* 0x000ee40008001115 */
[----:B---3--:R-:W-:Y:S05]  /*4e60*/  @!P0 BRA `(.L_x_86) ;  /* 0x0000003c00c48947 */ /* 0x008fea0003800000 */
.L_x_176:
[----:B------:R-:W4:Y:S02]  /*4e70*/  SYNCS.PHASECHK.TRANS64.TRYWAIT P0, [UR21+0x68], R2 ;  /* 0x00006802ff0075a7 */ /* 0x000f240008001115 */
[----:B----4-:R-:W-:Y:S05]  /*4e80*/  @!P0 BRA `(.L_x_87) ;  /* 0x0000003c00d48947 */ /* 0x010fea0003800000 */
.L_x_178:
[----:B------:R-:W4:Y:S02]  /*4e90*/  SYNCS.PHASECHK.TRANS64.TRYWAIT P0, [UR21+0x70], R2 ;  /* 0x00007002ff0075a7 */ /* 0x000f240008001115 */
[----:B----4-:R-:W-:Y:S05]  /*4ea0*/  @!P0 BRA `(.L_x_88) ;  /* 0x0000003c00e48947 */ /* 0x010fea0003800000 */
.L_x_180:
[----:B---3--:R-:W-:-:S07]  /*4eb0*/  MOV R0, UR21 ;  /* 0x0000001500007c02 */ /* 0x008fce0008000f00 */
.L_x_89:
[----:B---3--:R-:W-:-:S04]  /*4ec0*/  SHF.L.U32 R2, R15, 0x1f, RZ ;  /* 0x0000001f0f027819 */ /* 0x008fc800000006ff */
[----:B------:R3:W4:Y:S03]  /*4ed0*/  SYNCS.PHASECHK.TRANS64.TRYWAIT P0, [R0+URZ+0x78], R2 ;  /* 0x00007802000075a7 */ /* 0x00072600080011ff */
[----:B----4-:R-:W-:Y:S05]  /*4ee0*/  @!P0 NANOSLEEP.SYNCS 0x989680 ;  /* 0x009896800000895d */ /* 0x010fea0003900000 */
[----:B------:R-:W4:Y:S02]  /*4ef0*/  @!P0 SYNCS.PHASECHK.TRANS64 P0, [R0+URZ+0x78], R2 ;  /* 0x00007802000085a7 */ /* 0x000f2400080010ff */
[----:B-12-4-:R-:W-:Y:S05]  /*4f00*/  @P0 EXIT ;  /* 0x000000000000094d */ /* 0x016fea0003800000 */
[----:B------:R-:W-:Y:S05]  /*4f10*/  BRA `(.L_x_89) ;  /* 0xfffffffc00e87947 */ /* 0x000fea000383ffff */
.L_x_74:
[----:B------:R-:W-:-:S06]  /*4f20*/  UISETP.GE.AND UP0, UPT, UR17, 0x4, UPT ;  /* 0x000000041100788c */ /* 0x000fcc000bf06270 */
[----:B------:R-:W-:-:S13]  /*4f30*/  PLOP3.LUT P0, PT, PT, PT, UP0, 0x80, 0x8 ;  /* 0x000000000008781c */ /* 0x000fda0003f0f008 */
[----:B------:R-:W-:Y:S05]  /*4f40*/  @!P0 EXIT ;  /* 0x000000000000894d */ /* 0x000fea0003800000 */
[----:B------:R-:W1:Y:S08]  /*4f50*/  S2UR UR4, SR_CgaCtaId ;  /* 0x00000000000479c3 */ /* 0x000e700000008800 */
[----:B------:R-:W-:Y:S01]  /*4f60*/  BAR.SYNC.DEFER_BLOCKING 0x6, 0xa0 ;  /* 0x0182800000007b1d */ /* 0x000fe20000010000 */
[C---:B------:R-:W-:Y:S01]  /*4f70*/  IMAD.SHL.U32 R3, R57.reuse, 0x20, RZ ;  /* 0x0000002039037824 */ /* 0x040fe200078e00ff */
[----:B------:R-:W-:Y:S01]  /*4f80*/  SHF.R.U32.HI R4, RZ, 0x1, R57 ;  /* 0x00000001ff047819 */ /* 0x000fe20000011639 */
[C---:B------:R-:W-:Y:S01]  /*4f90*/  IMAD.SHL.U32 R2, R57.reuse, 0x10, RZ ;  /* 0x0000001039027824 */ /* 0x040fe200078e00ff */
[C---:B------:R-:W-:Y:S01]  /*4fa0*/  LOP3.LUT P0, RZ, R57.reuse, 0x4, RZ, 0xc0, !PT ;  /* 0x0000000439ff7812 */ /* 0x040fe2000780c0ff */
[----:B------:R-:W-:Y:S01]  /*4fb0*/  IMAD.U32 R23, R57, 0x10000, RZ ;  /* 0x0001000039177824 */ /* 0x000fe200078e00ff */
[----:B------:R-:W-:-:S02]  /*4fc0*/  UMOV UR44, 0x400 ;  /* 0x00000400002c7882 */ /* 0x000fc40000000000 */
[----:B------:R-:W2:Y:S01]  /*4fd0*/  LDC.64 R42, c[0x0][0x8b0] ;  /* 0x00022c00ff2a7b82 */ /* 0x000ea20000000a00 */
[----:B------:R-:W-:Y:S01]  /*4fe0*/  LOP3.LUT R5, R3, 0xc0, RZ, 0xc0, !PT ;  /* 0x000000c003057812 */ /* 0x000fe200078ec0ff */
[----:B------:R-:W-:Y:S01]  /*4ff0*/  IMAD.SHL.U32 R44, R57, 0x4, RZ ;  /* 0x00000004392c7824 */ /* 0x000fe200078e00ff */
[----:B------:R-:W-:Y:S01]  /*5000*/  LOP3.LUT R2, R2, 0x600, RZ, 0xc0, !PT ;  /* 0x0000060002027812 */ /* 0x000fe200078ec0ff */
[----:B------:R-:W-:Y:S01]  /*5010*/  IMAD.MOV.U32 R56, RZ, RZ, 0x20 ;  /* 0x00000020ff387424 */ /* 0x000fe200078e00ff */
[----:B------:R-:W-:Y:S01]  /*5020*/  LOP3.LUT R4, R5, 0x8, R4, 0xf8, !PT ;  /* 0x0000000805047812 */ /* 0x000fe200078ef804 */
[----:B------:R-:W-:Y:S01]  /*5030*/  IMAD.MOV.U32 R55, RZ, RZ, 0x1 ;  /* 0x00000001ff377424 */ /* 0x000fe200078e00ff */
[--C-:B------:R-:W-:Y:S01]  /*5040*/  LOP3.LUT R2, R2, 0x20, R3.reuse, 0xf8, !PT ;  /* 0x0000002002027812 */ /* 0x100fe200078ef803 */
[----:B------:R-:W3:Y:S01]  /*5050*/  LDC.64 R40, c[0x0][0x8a8] ;  /* 0x00022a00ff287b82 */ /* 0x000ee20000000a00 */
[----:B------:R-:W-:Y:S01]  /*5060*/  LOP3.LUT R23, R23, 0x600000, RZ, 0xc0, !PT ;  /* 0x0060000017177812 */ /* 0x000fe200078ec0ff */
[----:B------:R-:W-:Y:S01]  /*5070*/  IMAD.MOV.U32 R22, RZ, RZ, RZ ;  /* 0x000000ffff167224 */ /* 0x000fe200078e00ff */
[----:B------:R-:W-:Y:S01]  /*5080*/  LOP3.LUT R44, R4, 0x18, R44, 0x78, !PT ;  /* 0x00000018042c7812 */ /* 0x000fe200078e782c */
[----:B------:R-:W-:Y:S01]  /*5090*/  IMAD.MOV.U32 R54, RZ, RZ, RZ ;  /* 0x000000ffff367224 */ /* 0x000fe200078e00ff */
[----:B------:R-:W-:-:S02]  /*50a0*/  LOP3.LUT R2, R2, 0x100, R3, 0xf8, !PT ;  /* 0x0000010002027812 */ /* 0x000fc400078ef803 */
[----:B------:R-:W-:Y:S02]  /*50b0*/  CS2R R52, SRZ ;  /* 0x0000000000347805 */ /* 0x000fe4000001ff00 */
[----:B------:R-:W-:Y:S01]  /*50c0*/  LOP3.LUT R57, R57, 0x60, RZ, 0xc0, !PT ;  /* 0x0000006039397812 */ /* 0x000fe200078ec0ff */
[----:B-1----:R-:W-:Y:S01]  /*50d0*/  ULEA UR44, UR4, UR44, 0x18 ;  /* 0x0000002c042c7291 */ /* 0x002fe2000f8ec0ff */
[----:B------:R-:W-:Y:S01]  /*50e0*/  LOP3.LUT R44, R2, R44, RZ, 0xfc, !PT ;  /* 0x0000002c022c7212 */ /* 0x000fe200078efcff */
[----:B------:R-:W1:Y:S01]  /*50f0*/  LDCU UR59, c[0x0][0x370] ;  /* 0x00006e00ff3b77ac */ /* 0x000e620008000800 */
[----:B------:R-:W-:Y:S01]  /*5100*/  SEL R56, R56, 0xffffffe0, !P0 ;  /* 0xffffffe038387807 */ /* 0x000fe20004000000 */
[----:B------:R-:W-:Y:S01]  /*5110*/  UIADD3 UR4, UPT, UPT, UR44, 0x200, URZ ;  /* 0x000002002c047890 */ /* 0x000fe2000fffe0ff */
[----:B------:R-:W4:Y:S04]  /*5120*/  LDCU UR43, c[0x0][0xb0c] ;  /* 0x00016180ff2b77ac */ /* 0x000f280008000800 */
[----:B------:R-:W1:Y:S01]  /*5130*/  LDS R0, [UR44+0x140] ;  /* 0x0001402cff007984 */ /* 0x000e620008000800 */
[----:B------:R-:W-:Y:S01]  /*5140*/  IMAD.U32 R50, RZ, RZ, UR4 ;  /* 0x00000004ff327e24 */ /* 0x000fe2000f8e00ff */
[----:B------:R-:W1:Y:S01]  /*5150*/  LDCU UR39, c[0x0][0xb30] ;  /* 0x00016600ff2777ac */ /* 0x000e620008000800 */
[----:B------:R-:W1:Y:S01]  /*5160*/  LDCU.64 UR56, c[0x0][0x888] ;  /* 0x00011100ff3877ac */ /* 0x000e620008000a00 */
[----:B------:R-:W1:Y:S01]  /*5170*/  LDCU.64 UR40, c[0x0][0xb28] ;  /* 0x00016500ff2877ac */ /* 0x000e620008000a00 */
[----:B------:R-:W1:Y:S01]  /*5180*/  LDCU.64 UR62, c[0x0][0x890] ;  /* 0x00011200ff3e77ac */ /* 0x000e620008000a00 */
[----:B------:R-:W1:Y:S01]  /*5190*/  LDCU.128 UR52, c[0x0][0xb10] ;  /* 0x00016200ff3477ac */ /* 0x000e620008000c00 */
[----:B------:R-:W1:Y:S01]  /*51a0*/  LDCU UR58, c[0x0][0x374] ;  /* 0x00006e80ff3a77ac */ /* 0x000e620008000800 */
[----:B------:R-:W-:Y:S01]  /*51b0*/  UMOV UR47, URZ ;  /* 0x000000ff002f7c82 */ /* 0x000fe20008000000 */
[----:B------:R-:W-:Y:S01]  /*51c0*/  UMOV UR46, URZ ;  /* 0x000000ff002e7c82 */ /* 0x000fe20008000000 */
[----:B-1234-:R-:W-:-:S07]  /*51d0*/  IMAD.IADD R23, R0, 0x1, R23 ;  /* 0x0000000100177824 */ /* 0x01efce00078e0217 */
.L_x_133:
[C---:B------:R-:W-:Y:S02]  /*51e0*/  LEA R3, R52.reuse, UR44, 0x3 ;  /* 0x0000002c34037c11 */ /* 0x040fe4000f8e18ff */
[----:B------:R-:W-:Y:S02]  /*51f0*/  SHF.L.U32 R0, R53, 0x1f, RZ ;  /* 0x0000001f35007819 */ /* 0x000fe400000006ff */
[----:B-1----:R-:W-:Y:S02]  /*5200*/  LEA R4, R52, UR44, 0x4 ;  /* 0x0000002c34047c11 */ /* 0x002fe4000f8e20ff */
[----:B------:R-:W1:Y:S02]  /*5210*/  SYNCS.PHASECHK.TRANS64.TRYWAIT P0, [R3+URZ+0x90], R0 ;  /* 0x00009000030075a7 */ /* 0x000e6400080011ff */
[----:B-12---:R-:W-:Y:S05]  /*5220*/  @!P0 BRA `(.L_x_90) ;  /* 0x0000003c001c8947 */ /* 0x006fea0003800000 */
.L_x_181:
        /* <DEDUP_REMOVED lines=8> */
[----:B--2---:R-:W-:Y:S11]  /*52b0*/  LOP3.LUT P0, RZ, R6, 0x1, RZ, 0xc0, !PT ;  /* 0x0000000106ff7812 */ /* 0x004ff6000780c0ff */
[----:B------:R-:W-:Y:S02]  /*52c0*/  @!UPT UIADD3 URZ, UPT, UPT, URZ, URZ, URZ ;  /* 0x000000fffffff290 */ /* 0x000fe4000fffe0ff */
[----:B---3--:R-:W-:Y:S01]  /*52d0*/  VOTEU.ANY UP1, P0 ;  /* 0x0000000000ff7886 */ /* 0x008fe20000020100 */
[----:B------:R-:W-:Y:S01]  /*52e0*/  PLOP3.LUT P0, PT, PT, PT, UP1, 0x80, 0x8 ;  /* 0x000000000008781c */ /* 0x000fe20003f0f018 */
[----:B------:R-:W-:Y:S11]  /*52f0*/  UP2UR UR61, UPR, URZ, 0x2 ;  /* 0x00000002ff3d7883 */ /* 0x000ff60008000000 */
[----:B------:R-:W-:Y:S01]  /*5300*/  @!UPT UIADD3 URZ, UPT, UPT, URZ, URZ, URZ ;  /* 0x000000fffffff290 */ /* 0x000fe2000fffe0ff */
[----:B-1----:R-:W-:Y:S02]  /*5310*/  @P0 SHF.R.U32.HI R0, RZ, 0x10, R5 ;  /* 0x00000010ff000819 */ /* 0x002fe40000011605 */
        /* <DEDUP_REMOVED lines=12> */
[----:B------:R-:W2:Y:S01]  /*53e0*/  LDCU UR12, c[0x0][0xb20] ;  /* 0x00016400ff0c77ac */ /* 0x000ea20008000800 */
[----:B------:R-:W-:Y:S02]  /*53f0*/  UIMAD.WIDE.U32 UR4, UR58, UR55, URZ ;  /* 0x000000373a0472a5 */ /* 0x000fe4000f8e00ff */
[----:B------:R-:W-:Y:S02]  /*5400*/  UIMAD.WIDE.U32 UR6, UR59, UR52, URZ ;  /* 0x000000343b0672a5 */ /* 0x000fe4000f8e00ff */
[----:B------:R-:W-:Y:S02]  /*5410*/  UISETP.NE.AND UP0, UPT, UR54, 0x1, UPT ;  /* 0x000000013600788c */ /* 0x000fe4000bf05270 */
[----:B------:R-:W-:Y:S02]  /*5420*/  UIMAD.WIDE.U32 UR8, UR37, UR55, URZ ;  /* 0x00000037250872a5 */ /* 0x000fe4000f8e00ff */
[----:B------:R-:W-:Y:S02]  /*5430*/  UIMAD.WIDE.U32 UR10, UR38, UR52, URZ ;  /* 0x00000034260a72a5 */ /* 0x000fe4000f8e00ff */
[----:B------:R-:W-:Y:S02]  /*5440*/  UISETP.NE.AND UP1, UPT, UR43, 0x1, UPT ;  /* 0x000000012b00788c */ /* 0x000fe4000bf25270 */
[----:B------:R-:W-:Y:S01]  /*5450*/  UISETP.NE.AND UP2, UPT, UR42, 0x1, UPT ;  /* 0x000000012a00788c */ /* 0x000fe2000bf45270 */
[----:B------:R-:W-:Y:S02]  /*5460*/  UMOV UR4, UR5 ;  /* 0x0000000500047c82 */ /* 0x000fe40008000000 */
[----:B--2---:R-:W-:Y:S03]  /*5470*/  USHF.R.U32.HI UR5, URZ, UR12, UR4 ;  /* 0x0000000cff057299 */ /* 0x004fe60008011604 */
[----:B------:R-:W-:Y:S02]  /*5480*/  UMOV UR4, UR7 ;  /* 0x0000000700047c82 */ /* 0x000fe40008000000 */
[----:B------:R-:W-:Y:S02]  /*5490*/  USHF.R.U32.HI UR7, URZ, UR53, UR4 ;  /* 0x00000035ff077299 */ /* 0x000fe40008011604 */
[----:B------:R-:W-:Y:S02]  /*54a0*/  USEL UR4, UR58, UR5, !UP0 ;  /* 0x000000053a047287 */ /* 0x000fe4000c000000 */
[----:B------:R-:W-:Y:S01]  /*54b0*/  USEL UR7, UR59, UR7, !UP1 ;  /* 0x000000073b077287 */ /* 0x000fe2000c800000 */
[----:B------:R-:W-:Y:S01]  /*54c0*/  UMOV UR5, UR9 ;  /* 0x0000000900057c82 */ /* 0x000fe20008000000 */
[----:B------:R-:W-:Y:S02]  /*54d0*/  UIMAD.WIDE.U32 UR8, UR4, UR40, URZ ;  /* 0x00000028040872a5 */ /* 0x000fe4000f8e00ff */
[----:B------:R-:W-:Y:S03]  /*54e0*/  USHF.R.U32.HI UR6, URZ, UR12, UR5 ;  /* 0x0000000cff067299 */ /* 0x000fe60008011605 */
[----:B------:R-:W-:Y:S01]  /*54f0*/  UMOV UR5, UR11 ;  /* 0x0000000b00057c82 */ /* 0x000fe20008000000 */
[----:B------:R-:W-:Y:S02]  /*5500*/  UIMAD.WIDE.U32 UR10, UR7, UR40, URZ ;  /* 0x00000028070a72a5 */ /* 0x000fe4000f8e00ff */
[----:B------:R-:W-:Y:S02]  /*5510*/  USHF.R.U32.HI UR12, URZ, UR53, UR5 ;  /* 0x00000035ff0c7299 */ /* 0x000fe40008011605 */
[----:B------:R-:W-:Y:S01]  /*5520*/  USEL UR6, UR37, UR6, !UP0 ;  /* 0x0000000625067287 */ /* 0x000fe2000c000000 */
[----:B------:R-:W-:Y:S02]  /*5530*/  UMOV UR5, UR9 ;  /* 0x0000000900057c82 */ /* 0x000fe40008000000 */
[----:B------:R-:W-:Y:S01]  /*5540*/  UMOV UR10, UR11 ;  /* 0x0000000b000a7c82 */ /* 0x000fe20008000000 */
[----:B------:R-:W-:Y:S02]  /*5550*/  @UP2 USHF.R.U32.HI UR4, URZ, UR41, UR5 ;  /* 0x00000029ff042299 */ /* 0x000fe40008011605 */
[----:B------:R-:W-:Y:S02]  /*5560*/  @UP2 USHF.R.U32.HI UR7, URZ, UR41, UR10 ;  /* 0x00000029ff072299 */ /* 0x000fe4000801160a */
[----:B------:R-:W-:Y:S02]  /*5570*/  UIMAD UR4, UR42, UR4, URZ ;  /* 0x000000042a0472a4 */ /* 0x000fe4000f8e02ff */
        /* <DEDUP_REMOVED lines=8> */
[----:B------:R-:W-:Y:S02]  /*5600*/  USEL UR11, UR6, UR4, !UP2 ;  /* 0x00000004060b7287 */ /* 0x000fe4000d000000 */
[----:B------:R-:W-:Y:S02]  /*5610*/  UIADD3 UR8, UPT, UPT, -UR5, URZ, URZ ;  /* 0x000000ff05087290 */ /* 0x000fe4000fffe1ff */
[----:B------:R-:W-:Y:S01]  /*5620*/  UIADD3 UR10, UPT, UPT, -UR11, URZ, URZ ;  /* 0x000000ff0b0a7290 */ /* 0x000fe2000fffe1ff */
[----:B------:R-:W-:Y:S01]  /*5630*/  @!UP0 UMOV UR4, UR9 ;  /* 0x0000000900048c82 */ /* 0x000fe20008000000 */
[----:B------:R-:W-:Y:S02]  /*5640*/  UIADD3 UR9, UPT, UPT, -UR6, URZ, URZ ;  /* 0x000000ff06097290 */ /* 0x000fe4000fffe1ff */
[----:B------:R-:W-:Y:S02]  /*5650*/  @!UP0 USHF.R.U32.HI UR4, URZ, UR41, UR4 ;  /* 0x00000029ff048299 */ /* 0x000fe40008011604 */
[----:B------:R-:W-:Y:S02]  /*5660*/  UIMAD UR10, UR42, UR10, UR6 ;  /* 0x0000000a2a0a72a4 */ /* 0x000fe4000f8e0206 */
[----:B------:R-:W-:Y:S04]  /*5670*/  @!UP0 USEL UR4, UR5, UR4, !UP2 ;  /* 0x0000000405048287 */ /* 0x000fe8000d000000 */
[----:B------:R-:W-:Y:S02]  /*5680*/  @!UP0 UIMAD UR10, UR7, UR10, UR4 ;  /* 0x0000000a070a82a4 */ /* 0x000fe4000f8e0204 */
[----:B------:R-:W-:Y:S02]  /*5690*/  @!UP0 UIADD3 UR11, UPT, UPT, UR11, -UR4, URZ ;  /* 0x800000040b0b8290 */ /* 0x000fe4000fffe0ff */
[----:B------:R-:W-:Y:S02]  /*56a0*/  UIMAD UR7, UR43, UR8, UR38 ;  /* 0x000000082b0772a4 */ /* 0x000fe4000f8e0226 */
[----:B------:R-:W-:Y:S02]  /*56b0*/  @!UP0 UIMAD UR6, UR11, UR42, UR5 ;  /* 0x0000002a0b0682a4 */ /* 0x000fe4000f8e0205 */
[----:B------:R-:W-:Y:S01]  /*56c0*/  UIMAD UR4, UR54, UR9, UR37 ;  /* 0x00000009360472a4 */ /* 0x000fe2000f8e0225 */
[----:B------:R-:W-:Y:S02]  /*56d0*/  @!UP0 UMOV UR5, UR10 ;  /* 0x0000000a00058c82 */ /* 0x000fe40008000000 */
[----:B------:R-:W-:Y:S02]  /*56e0*/  UIMAD UR38, UR5, UR43, UR7 ;  /* 0x0000002b052672a4 */ /* 0x000fe4000f8e0207 */
[----:B------:R-:W-:Y:S11]  /*56f0*/  UIMAD UR37, UR6, UR54, UR4 ;  /* 0x00000036062572a4 */ /* 0x000ff6000f8e0204 */
[----:B------:R-:W-:Y:S01]  /*5700*/  @!UPT UIADD3 URZ, UPT, UPT, URZ, URZ, URZ ;  /* 0x000000fffffff290 */ /* 0x000fe2000fffe0ff */
.L_x_91:
[----:B------:R-:W-:Y:S01]  /*5710*/  UISETP.NE.AND UP0, UPT, UR39, 0x1, UPT ;  /* 0x000000012700788c */ /* 0x000fe2000bf05270 */
[----:B------:R-:W-:Y:S01]  /*5720*/  LOP3.LUT P0, RZ, R50, 0x1b0, RZ, 0xc0, !PT ;  /* 0x000001b032ff7812 */ /* 0x000fe2000780c0ff */
[----:B------:R-:W-:Y:S01]  /*5730*/  USHF.L.U32 UR50, UR16, 0x6, URZ ;  /* 0x0000000610327899 */ /* 0x000fe200080006ff */
[----:B------:R-:W-:Y:S01]  /*5740*/  BSSY.RECONVERGENT B6, `(.L_x_92) ;  /* 0x0000034000067945 */ /* 0x000fe20003800200 */
[----:B------:R-:W-:Y:S01]  /*5750*/  USHF.L.U32 UR49, UR20, 0x7, URZ ;  /* 0x0000000714317899 */ /* 0x000fe200080006ff */
[----:B------:R-:W-:Y:S06]  /*5760*/  IADD3 R52, PT, PT, R52, 0x1, RZ ;  /* 0x0000000134347810 */ /* 0x000fec0007ffe0ff */
[----:B------:R-:W2:Y:S01]  /*5770*/  @!UP0 LDCU.128 UR12, c[0x0][0xb10] ;  /* 0x00016200ff0c87ac */ /* 0x000ea20008000c00 */
[----:B------:R-:W3:Y:S01]  /*5780*/  @!UP0 LDCU UR5, c[0x0][0xb0c] ;  /* 0x00016180ff0587ac */ /* 0x000ee20008000800 */
[----:B------:R-:W4:Y:S01]  /*5790*/  @!UP0 LDCU UR10, c[0x0][0xb20] ;  /* 0x00016400ff0a87ac */ /* 0x000f220008000800 */
[----:B--2---:R-:W-:Y:S02]  /*57a0*/  UIMAD.WIDE.U32 UR8, UR38, UR12, URZ ;  /* 0x0000000c260872a5 */ /* 0x004fe4000f8e00ff */
[----:B------:R-:W-:Y:S02]  /*57b0*/  UIMAD.WIDE.U32 UR6, UR37, UR15, URZ ;  /* 0x0000000f250672a5 */ /* 0x000fe4000f8e00ff */
[----:B------:R-:W-:Y:S03]  /*57c0*/  @!UP0 UISETP.NE.AND UP1, UPT, UR14, 0x1, UPT ;  /* 0x000000010e00888c */ /* 0x000fe6000bf25270 */
[----:B------:R-:W-:Y:S01]  /*57d0*/  @!UP0 UMOV UR4, UR9 ;  /* 0x0000000900048c82 */ /* 0x000fe20008000000 */
[----:B---3--:R-:W-:Y:S02]  /*57e0*/  @!UP0 UISETP.NE.AND UP2, UPT, UR5, 0x1, UPT ;  /* 0x000000010500888c */ /* 0x008fe4000bf45270 */
[----:B------:R-:W-:Y:S01]  /*57f0*/  @!UP0 USHF.R.U32.HI UR4, URZ, UR13, UR4 ;  /* 0x0000000dff048299 */ /* 0x000fe20008011604 */
[----:B------:R-:W-:Y:S02]  /*5800*/  @!UP0 UMOV UR6, UR7 ;  /* 0x0000000700068c82 */ /* 0x000fe40008000000 */
[----:B----4-:R-:W-:Y:S02]  /*5810*/  @!UP0 USHF.R.U32.HI UR6, URZ, UR10, UR6 ;  /* 0x0000000aff068299 */ /* 0x010fe40008011606 */
[----:B------:R-:W-:Y:S02]  /*5820*/  @!UP0 USEL UR7, UR38, UR4, !UP2 ;  /* 0x0000000426078287 */ /* 0x000fe4000d000000 */
[----:B------:R-:W-:Y:S04]  /*5830*/  @!UP0 USEL UR6, UR37, UR6, !UP1 ;  /* 0x0000000625068287 */ /* 0x000fe8000c800000 */
[----:B------:R-:W-:Y:S02]  /*5840*/  @!UP0 UIADD3 UR4, UPT, UPT, -UR7, UR6, URZ ;  /* 0x0000000607048290 */ /* 0x000fe4000fffe1ff */
[----:B------:R-:W-:Y:S02]  /*5850*/  @!UP0 UIADD3 UR6, UPT, UPT, UR7, -UR6, URZ ;  /* 0x8000000607068290 */ /* 0x000fe4000fffe0ff */
[----:B------:R-:W-:Y:S02]  /*5860*/  @!UP0 UIMAD UR38, UR4, UR5, UR38 ;  /* 0x00000005042682a4 */ /* 0x000fe4000f8e0226 */
[----:B------:R-:W-:Y:S01]  /*5870*/  @!UP0 UIMAD UR37, UR6, UR14, UR37 ;  /* 0x0000000e062582a4 */ /* 0x000fe2000f8e0225 */
[----:B------:R-:W-:Y:S11]  /*5880*/  @!P0 BRA `(.L_x_93) ;  /* 0x00000000007c8947 */ /* 0x000ff60003800000 */
[----:B------:R-:W2:Y:S01]  /*5890*/  LDCU.64 UR8, c[0x4][0x80] ;  /* 0x01001000ff0877ac */ /* 0x000ea20008000a00 */
[----:B------:R-:W-:Y:S01]  /*58a0*/  MOV R2, 0x0 ;  /* 0x0000000000027802 */ /* 0x000fe20000000f00 */
[----:B------:R-:W-:Y:S02]  /*58b0*/  HFMA2 R12, -RZ, RZ, 0, 5.9604644775390625e-08 ;  /* 0x00000001ff0c7431 */ /* 0x000fe400000001ff */
[----:B------:R-:W-:Y:S01]  /*58c0*/  IMAD.MOV.U32 R8, RZ, RZ, 0x70 ;  /* 0x00000070ff087424 */ /* 0x000fe200078e00ff */
[----:B------:R3:W4:Y:S01]  /*58d0*/  LDC.64 R14, c[0x4][R2] ;  /* 0x01000000020e7b82 */ /* 0x0007220000000a00 */
[----:B------:R-:W1:Y:S01]  /*58e0*/  LDCU.64 UR6, c[0x4][0x88] ;  /* 0x01001100ff0677ac */ /* 0x000e620008000a00 */
[----:B------:R-:W-:Y:S01]  /*58f0*/  IMAD.MOV.U32 R13, RZ, RZ, RZ ;  /* 0x000000ffff0d7224 */ /* 0x000fe200078e00ff */
[----:B------:R-:W1:Y:S01]  /*5900*/  LDCU.64 UR4, c[0x4][0x8] ;  /* 0x01000100ff0477ac */ /* 0x000e620008000a00 */
[----:B--2---:R-:W-:Y:S01]  /*5910*/  MOV R5, UR9 ;  /* 0x0000000900057c02 */ /* 0x004fe20008000f00 */
[----:B------:R-:W-:Y:S01]  /*5920*/  IMAD.U32 R4, RZ, RZ, UR8 ;  /* 0x00000008ff047e24 */ /* 0x000fe2000f8e00ff */
[----:B-1----:R-:W-:Y:S01]  /*5930*/  MOV R7, UR7 ;  /* 0x0000000700077c02 */ /* 0x002fe20008000f00 */
[----:B------:R-:W-:Y:S01]  /*5940*/  IMAD.U32 R6, RZ, RZ, UR6 ;  /* 0x00000006ff067e24 */ /* 0x000fe2000f8e00ff */
[----:B------:R-:W-:Y:S01]  /*5950*/  MOV R11, UR5 ;  /* 0x00000005000b7c02 */ /* 0x000fe20008000f00 */
[----:B------:R-:W-:Y:S02]  /*5960*/  IMAD.U32 R10, RZ, RZ, UR4 ;  /* 0x00000004ff0a7e24 */ /* 0x000fe4000f8e00ff */
[----:B------:R-:W-:Y:S07]  /*5970*/  LEPC R20, `(.L_x_94) ;  /* 0x000000001014794e */ /* 0x000fee0000000000 */
[----:B---345:R-:W-:Y:S05]  /*5980*/  CALL.ABS.NOINC R14 ;  /* 0x000000000e007343 */ /* 0x038fea0003c00000 */
.L_x_94:
[----:B------:R-:W1:Y:S01]  /*5990*/  LDCU.64 UR8, c[0x4][0x80] ;  /* 0x01001000ff0877ac */ /* 0x000e620008000a00 */
[----:B------:R-:W2:Y:S01]  /*59a0*/  LDC.64 R2, c[0x4][R2] ;  /* 0x0100000002027b82 */ /* 0x000ea20000000a00 */
[----:B------:R-:W-:Y:S02]  /*59b0*/  HFMA2 R12, -RZ, RZ, 0, 5.9604644775390625e-08 ;  /* 0x00000001ff0c7431 */ /* 0x000fe400000001ff */
[----:B------:R-:W-:Y:S02]  /*59c0*/  IMAD.MOV.U32 R8, RZ, RZ, 0x70 ;  /* 0x00000070ff087424 */ /* 0x000fe400078e00ff */
[----:B------:R-:W-:Y:S01]  /*59d0*/  IMAD.MOV.U32 R13, RZ, RZ, RZ ;  /* 0x000000ffff0d7224 */ /* 0x000fe200078e00ff */
[----:B------:R-:W3:Y:S01]  /*59e0*/  LDCU.64 UR6, c[0x4][0x88] ;  /* 0x01001100ff0677ac */ /* 0x000ee20008000a00 */
[----:B------:R-:W4:Y:S01]  /*59f0*/  LDCU.64 UR4, c[0x4][0x8] ;  /* 0x01000100ff0477ac */ /* 0x000f220008000a00 */
[----:B-1----:R-:W-:Y:S02]  /*5a00*/  MOV R4, UR8 ;  /* 0x0000000800047c02 */ /* 0x002fe40008000f00 */
[----:B------:R-:W-:Y:S02]  /*5a10*/  MOV R5, UR9 ;  /* 0x0000000900057c02 */ /* 0x000fe40008000f00 */
[----:B---3--:R-:W-:Y:S01]  /*5a20*/  MOV R7, UR7 ;  /* 0x0000000700077c02 */ /* 0x008fe20008000f00 */
[----:B------:R-:W-:Y:S01]  /*5a30*/  IMAD.U32 R6, RZ, RZ, UR6 ;  /* 0x00000006ff067e24 */ /* 0x000fe2000f8e00ff */
[----:B----4-:R-:W-:Y:S01]  /*5a40*/  MOV R11, UR5 ;  /* 0x00000005000b7c02 */ /* 0x010fe20008000f00 */
[----:B------:R-:W-:Y:S02]  /*5a50*/  IMAD.U32 R10, RZ, RZ, UR4 ;  /* 0x00000004ff0a7e24 */ /* 0x000fe4000f8e00ff */
[----:B------:R-:W-:Y:S07]  /*5a60*/  LEPC R20, `(.L_x_93) ;  /* 0x000000001014794e */ /* 0x000fee0000000000 */
[----:B--2---:R-:W-:Y:S05]  /*5a70*/  CALL.ABS.NOINC R2 ;  /* 0x0000000002007343 */ /* 0x004fea0003c00000 */
.L_x_93:
[----:B------:R-:W-:Y:S05]  /*5a80*/  BSYNC.RECONVERGENT B6 ;  /* 0x0000000000067941 */ /* 0x000fea0003800200 */
.L_x_92:
[----:B------:R-:W-:Y:S01]  /*5a90*/  R2UR UR4, R49 ;  /* 0x00000000310472ca */ /* 0x000fe200000e0000 */
[----:B------:R-:W-:Y:S01]  /*5aa0*/  UISETP.NE.U32.AND UP0, UPT, UR62, URZ, UPT ;  /* 0x000000ff3e00728c */ /* 0x000fe2000bf05070 */
[----:B------:R-:W-:Y:S02]  /*5ab0*/  ISETP.NE.U32.AND P4, PT, R42, RZ, PT ;  /* 0x000000ff2a00720c */ /* 0x000fe40003f85070 */
[----:B------:R-:W-:Y:S01]  /*5ac0*/  ISETP.NE.U32.AND P2, PT, RZ, UR56, PT ;  /* 0x00000038ff007c0c */ /* 0x000fe2000bf45070 */
[----:B------:R-:W-:Y:S01]  /*5ad0*/  UISETP.NE.AND.EX UP1, UPT, UR63, URZ, UPT, UP0 ;  /* 0x000000ff3f00728c */ /* 0x000fe2000bf25300 */
[----:B------:R-:W-:Y:S01]  /*5ae0*/  ISETP.NE.AND.EX P4, PT, R43, RZ, PT, P4 ;  /* 0x000000ff2b00720c */ /* 0x000fe20003f85340 */
[----:B------:R-:W-:Y:S01]  /*5af0*/  UPLOP3.LUT UP0, UPT, UPT, UPT, UPT, 0x40, 0x4 ;  /* 0x000000000004789c */ /* 0x000fe20003f0e870 */
[----:B------:R-:W-:Y:S05]  /*5b00*/  ISETP.NE.AND.EX P2, PT, RZ, UR57, PT, P2 ;  /* 0x00000039ff007c0c */ /* 0x000fea000bf45320 */
[----:B------:R-:W-:Y:S06]  /*5b10*/  UISETP.NE.AND UP2, UPT, UR4, URZ, UPT ;  /* 0x000000ff0400728c */ /* 0x000fec000bf45270 */
[----:B------:R-:W-:Y:S05]  /*5b20*/  PLOP3.LUT P1, PT, PT, PT, UP2, 0x80, 0x8 ;  /* 0x000000000008781c */ /* 0x000fea0003f2f028 */
[----:B------:R-:W-:Y:S06]  /*5b30*/  @UP2 UPLOP3.LUT UP0, UPT, UPT, UPT, UP1, 0x80, 0x8 ;  /* 0x000000000008289c */ /* 0x000fec0003f0f010 */
[----:B------:R-:W-:Y:S01]  /*5b40*/  PLOP3.LUT P0, PT, PT, PT, UP0, 0x80, 0x8 ;  /* 0x000000000008781c */ /* 0x000fe20003f0f008 */
[----:B------:R-:W-:Y:S01]  /*5b50*/  @!UPT UIADD3 URZ, UPT, UPT, URZ, URZ, URZ ;  /* 0x000000fffffff290 */ /* 0x000fe2000fffe0ff */
[----:B------:R-:W-:Y:S11]  /*5b60*/  BRA.U !UP1, `(.L_x_95) ;  /* 0x00000001093c7547 */ /* 0x000ff6000b800000 */
[----:B------:R-:W-:Y:S01]  /*5b70*/  UISETP.NE.U32.AND UP0, UPT, UR56, URZ, UPT ;  /* 0x000000ff3800728c */ /* 0x000fe2000bf05070 */
[----:B-1----:R-:W-:Y:S01]  /*5b80*/  HFMA2 R0, -RZ, RZ, 0, 5.9604644775390625e-08 ;  /* 0x00000001ff007431 */ /* 0x002fe200000001ff */
[----:B------:R-:W1:Y:S01]  /*5b90*/  LDCU.64 UR8, c[0x0][0x358] ;  /* 0x00006b00ff0877ac */ /* 0x000e620008000a00 */
[----:B------:R-:W-:Y:S01]  /*5ba0*/  IMAD.MOV.U32 R45, RZ, RZ, 0x1 ;  /* 0x00000001ff2d7424 */ /* 0x000fe200078e00ff */
[----:B------:R-:W-:Y:S06]  /*5bb0*/  UISETP.NE.AND.EX UP0, UPT, UR57, URZ, UPT, UP0 ;  /* 0x000000ff3900728c */ /* 0x000fec000bf05300 */
[----:B------:R-:W-:Y:S05]  /*5bc0*/  PLOP3.LUT P3, PT, PT, PT, UP0, 0x80, 0x8 ;  /* 0x000000000008781c */ /* 0x000fea0003f6f008 */
[----:B------:R-:W2:Y:S01]  /*5bd0*/  @UP0 LDCU.64 UR4, c[0x0][0x888] ;  /* 0x00011100ff0407ac */ /* 0x000ea20008000a00 */
[----:B------:R-:W-:Y:S07]  /*5be0*/  @UP0 UIMAD UR6, UR36, UR62, URZ ;  /* 0x0000003e240602a4 */ /* 0x000fee000f8e02ff */
[----:B------:R-:W-:Y:S01]  /*5bf0*/  @!P3 PRMT R45, R0, 0x7610, R45 ;  /* 0x00007610002db816 */ /* 0x000fe2000000002d */
[----:B--2---:R-:W-:Y:S06]  /*5c00*/  @UP0 UIMAD.WIDE UR4, UR6, 0x4, UR4 ;  /* 0x00000004060408a5 */ /* 0x004fec000f8e0204 */
[----:B------:R-:W-:Y:S01]  /*5c10*/  IMAD.U32 R2, RZ, RZ, UR4 ;  /* 0x00000004ff027e24 */ /* 0x000fe2000f8e00ff */
[----:B------:R-:W-:Y:S04]  /*5c20*/  MOV R3, UR5 ;  /* 0x0000000500037c02 */ /* 0x000fe80008000f00 */
[----:B------:R-:W2:Y:S01]  /*5c30*/  @!UP0 LDCU UR4, c[0x0][0x880] ;  /* 0x00011000ff0487ac */ /* 0x000ea20008000800 */
[----:B-1---5:R3:W5:Y:S02]  /*5c40*/  @P3 LDG.E R27, desc[UR8][R2.64] ;  /* 0x00000008021b3981 */ /* 0x022764000c1e1900 */
[----:B--23--:R-:W-:Y:S02]  /*5c50*/  @!P3 IMAD.U32 R27, RZ, RZ, UR4 ;  /* 0x00000004ff1bbe24 */ /* 0x00cfe4000f8e00ff */
.L_x_95:
[----:B------:R-:W-:Y:S05]  /*5c60*/  @!P4 BRA `(.L_x_96) ;  /* 0x000000000024c947 */ /* 0x000fea0003800000 */
[----:B------:R-:W-:Y:S01]  /*5c70*/  ISETP.NE.U32.AND P3, PT, R40, RZ, PT ;  /* 0x000000ff2800720c */ /* 0x000fe20003f65070 */
[----:B------:R-:W2:Y:S03]  /*5c80*/  LDCU.64 UR4, c[0x0][0x358] ;  /* 0x00006b00ff0477ac */ /* 0x000ea60008000a00 */
[----:B------:R-:W-:Y:S11]  /*5c90*/  ISETP.NE.AND.EX P3, PT, R41, RZ, PT, P3 ;  /* 0x000000ff2900720c */ /* 0x000ff60003f65330 */
[----:B------:R-:W-:Y:S02]  /*5ca0*/  @!UPT UIADD3 URZ, UPT, UPT, URZ, URZ, URZ ;  /* 0x000000fffffff290 */ /* 0x000fe4000fffe0ff */
[----:B------:R-:W3:Y:S01]  /*5cb0*/  @P3 LDC.64 R2, c[0x0][0x8a8] ;  /* 0x00022a00ff023b82 */ /* 0x000ee20000000a00 */
[----:B-1----:R-:W-:Y:S04]  /*5cc0*/  @P3 IMAD R0, R42, UR36, RZ ;  /* 0x000000242a003c24 */ /* 0x002fe8000f8e02ff */
[----:B---3--:R-:W-:Y:S05]  /*5cd0*/  @P3 IMAD.WIDE R2, R0, 0x4, R2 ;  /* 0x0000000400023825 */ /* 0x008fea00078e0202 */
[----:B--2--5:R2:W5:Y:S02]  /*5ce0*/  @P3 LDG.E R24, desc[UR4][R2.64] ;  /* 0x0000000402183981 */ /* 0x024564000c1e1900 */
[----:B--2---:R-:W3:Y:S02]  /*5cf0*/  @!P3 LDC R24, c[0x0][0x8a0] ;  /* 0x00022800ff18bb82 */ /* 0x004ee40000000800 */
.L_x_96:
[----:B-----5:R-:W-:Y:S01]  /*5d00*/  FSETP.NEU.AND P3, PT, R27, RZ, PT ;  /* 0x000000ff1b00720b */ /* 0x020fe20003f6d000 */
[----:B------:R-:W-:Y:S01]  /*5d10*/  IMAD.SHL.U32 R62, R44, 0x2, RZ ;  /* 0x000000022c3e7824 */ /* 0x000fe200078e00ff */
[----:B------:R-:W-:Y:S01]  /*5d20*/  SEL R4, RZ, 0xffffffff, P2 ;  /* 0xffffffffff047807 */ /* 0x000fe20001000000 */
[----:B------:R-:W-:Y:S01]  /*5d30*/  BSSY B1, `(.L_x_97) ;  /* 0x0000036000017945 */ /* 0x000fe20003800000 */
[----:B------:R-:W-:Y:S01]  /*5d40*/  @P1 LOP3.LUT P2, RZ, R45, 0xff, RZ, 0xc0, !PT ;  /* 0x000000ff2dff1812 */ /* 0x000fe2000784c0ff */
[----:B------:R-:W-:Y:S01]  /*5d50*/  VIADD R60, R62, UR44 ;  /* 0x0000002c3e3c7c36 */ /* 0x000fe20008000000 */
[----:B-1----:R-:W-:Y:S01]  /*5d60*/  @P1 SEL R0, RZ, 0xffffffff, P3 ;  /* 0xffffffffff001807 */ /* 0x002fe20001800000 */
[----:B------:R-:W-:Y:S01]  /*5d70*/  IMAD.MOV.U32 R63, RZ, RZ, 0x1 ;  /* 0x00000001ff3f7424 */ /* 0x000fe200078e00ff */
[----:B------:R-:W-:Y:S01]  /*5d80*/  LOP3.LUT R55, R55, 0x1, RZ, 0x3c, !PT ;  /* 0x0000000137377812 */ /* 0x000fe200078e3cff */
[----:B------:R-:W-:Y:S01]  /*5d90*/  IMAD.MOV.U32 R61, RZ, RZ, RZ ;  /* 0x000000ffff3d7224 */ /* 0x000fe200078e00ff */
[----:B------:R-:W-:Y:S02]  /*5da0*/  @P0 SEL R0, R4, R0, !P2 ;  /* 0x0000000004000207 */ /* 0x000fe40005000000 */
[----:B------:R-:W-:Y:S02]  /*5db0*/  CS2R R38, SRZ ;  /* 0x0000000000267805 */ /* 0x000fe4000001ff00 */
[----:B------:R-:W-:Y:S02]  /*5dc0*/  LEA R26, R22, UR44, 0x3 ;  /* 0x0000002c161a7c11 */ /* 0x000fe4000f8e18ff */
[----:B------:R-:W-:Y:S02]  /*5dd0*/  CS2R R36, SRZ ;  /* 0x0000000000247805 */ /* 0x000fe4000001ff00 */
[----:B------:R-:W-:Y:S02]  /*5de0*/  @P1 LOP3.LUT R0, R0, 0x1, RZ, 0xc0, !PT ;  /* 0x0000000100001812 */ /* 0x000fe400078ec0ff */
[----:B------:R-:W-:Y:S02]  /*5df0*/  CS2R R30, SRZ ;  /* 0x00000000001e7805 */ /* 0x000fe4000001ff00 */
[----:B------:R-:W-:Y:S02]  /*5e00*/  SHF.L.U32 R2, R54, 0x1f, RZ ;  /* 0x0000001f36027819 */ /* 0x000fe400000006ff */
[----:B------:R-:W-:Y:S02]  /*5e10*/  CS2R R28, SRZ ;  /* 0x00000000001c7805 */ /* 0x000fe4000001ff00 */
[----:B------:R-:W-:Y:S01]  /*5e20*/  ISETP.NE.U32.OR P5, PT, R0, 0x1, !P1 ;  /* 0x000000010000780c */ /* 0x000fe20004fa5470 */
[----:B------:R-:W-:Y:S01]  /*5e30*/  IMAD.IADD R59, R56, 0x1, R60 ;  /* 0x00000001383b7824 */ /* 0x000fe200078e023c */
[----:B------:R-:W-:Y:S02]  /*5e40*/  PLOP3.LUT P2, PT, PT, PT, UP1, 0x80, 0x8 ;  /* 0x000000000008781c */ /* 0x000fe40003f4f018 */
[----:B------:R-:W-:Y:S02]  /*5e50*/  LEA.HI R25, R22, R22, RZ, 0x1 ;  /* 0x0000001616197211 */ /* 0x000fe400078f08ff */
[----:B------:R-:W-:Y:S02]  /*5e60*/  LOP3.LUT P4, R51, R45, 0xff, RZ, 0xc0, !PT ;  /* 0x000000ff2d337812 */ /* 0x000fe4000788c0ff */
[----:B------:R-:W-:Y:S02]  /*5e70*/  SEL R3, RZ, 0xffffffff, P3 ;  /* 0xffffffffff037807 */ /* 0x000fe40001800000 */
[----:B------:R-:W-:Y:S03]  /*5e80*/  P2R R58, PR, RZ, 0x20 ;  /* 0x00000020ff3a7803 */ /* 0x000fe60000000000 */
[----:B------:R-:W-:Y:S02]  /*5e90*/  @P5 SHF.L.U32 R0, R55, 0x1f, RZ ;  /* 0x0000001f37005819 */ /* 0x000fe400000006ff */
[----:B------:R-:W-:Y:S02]  /*5ea0*/  @P2 SEL R3, R4, R3, !P4 ;  /* 0x0000000304032207 */ /* 0x000fe40006000000 */
[----:B------:R1:W2:Y:S02]  /*5eb0*/  @P5 SYNCS.PHASECHK.TRANS64.TRYWAIT P1, [UR44+0x40], R0 ;  /* 0x00004000ff0055a7 */ /* 0x0002a4000802112c */
[----:B------:R-:W-:Y:S04]  /*5ec0*/  LOP3.LUT R3, R3, 0x1, RZ, 0xc0, !PT ;  /* 0x0000000103037812 */ /* 0x000fe800078ec0ff */
[----:B------:R-:W-:Y:S04]  /*5ed0*/  ISETP.NE.U32.AND P2, PT, R3, 0x1, PT ;  /* 0x000000010300780c */ /* 0x000fe80003f45070 */
[----:B------:R-:W-:Y:S01]  /*5ee0*/  P2R R64, PR, RZ, 0x4 ;  /* 0x00000004ff407803 */ /* 0x000fe20000000000 */
[----:B------:R4:W3:Y:S01]  /*5ef0*/  SYNCS.PHASECHK.TRANS64.TRYWAIT P0, [R26+URZ+0xb0], R2 ;  /* 0x0000b0021a0075a7 */ /* 0x0008e200080011ff */
[C---:B-1----:R-:W-:Y:S01]  /*5f00*/  IMAD.SHL.U32 R0, R25.reuse, 0x40, RZ ;  /* 0x0000004019007824 */ /* 0x042fe200078e00ff */
[----:B------:R-:W-:Y:S04]  /*5f10*/  LOP3.LUT R25, R25, 0xffe, RZ, 0xc0, !PT ;  /* 0x00000ffe19197812 */ /* 0x000fe800078ec0ff */
[----:B------:R-:W-:Y:S01]  /*5f20*/  LOP3.LUT R0, R0, 0xffffff80, RZ, 0xc0, !PT ;  /* 0xffffff8000007812 */ /* 0x000fe200078ec0ff */
[----:B------:R-:W-:Y:S04]  /*5f30*/  IMAD.IADD R25, R22, 0x1, -R25 ;  /* 0x0000000116197824 */ /* 0x000fe800078e0a19 */
[----:B------:R-:W-:Y:S04]  /*5f40*/  IMAD.IADD R0, R23, 0x1, R0 ;  /* 0x0000000117007824 */ /* 0x000fe800078e0200 */
[----:B------:R-:W-:Y:S01]  /*5f50*/  IMAD R25, R25, 0x100000, R0 ;  /* 0x0010000019197824 */ /* 0x000fe200078e0200 */
[----:B--2---:R-:W-:Y:S01]  /*5f60*/  @P5 SEL R63, RZ, 0x1, !P1 ;  /* 0x00000001ff3f5807 */ /* 0x004fe20004800000 */
[----:B----4-:R-:W-:Y:S06]  /*5f70*/  @!P5 BRA `(.L_x_98) ;  /* 0x000000000044d947 */ /* 0x010fec0003800000 */
[----:B------:R-:W-:Y:S01]  /*5f80*/  IMAD.MOV.U32 R38, RZ, RZ, RZ ;  /* 0x000000ffff267224 */ /* 0x000fe200078e00ff */
[----:B------:R-:W-:Y:S01]  /*5f90*/  ISETP.NE.AND P1, PT, R63, RZ, PT ;  /* 0x000000ff3f00720c */ /* 0x000fe20003f25270 */
[----:B------:R-:W-:Y:S01]  /*5fa0*/  BSSY B0, `(.L_x_99) ;  /* 0x0000008000007945 */ /* 0x000fe20003800000 */
[----:B------:R-:W-:Y:S02]  /*5fb0*/  CS2R R30, SRZ ;  /* 0x00000000001e7805 */ /* 0x000fe4000001ff00 */
[----:B------:R-:W-:Y:S02]  /*5fc0*/  CS2R R28, SRZ ;  /* 0x00000000001c7805 */ /* 0x000fe4000001ff00 */
[----:B------:R-:W-:Y:S07]  /*5fd0*/  CS2R R36, SRZ ;  /* 0x0000000000247805 */ /* 0x000fee000001ff00 */
[----:B------:R-:W-:Y:S05]  /*5fe0*/  @P1 BRA `(.L_x_100) ;  /* 0x00000000000c1947 */ /* 0x000fea0003800000 */
[----:B------:R-:W-:Y:S04]  /*5ff0*/  SHF.L.U32 R3, R55, 0x1f, RZ ;  /* 0x0000001f37037819 */ /* 0x000fe800000006ff */
[----:B------:R-:W1:Y:S02]  /*6000*/  SYNCS.PHASECHK.TRANS64.TRYWAIT P1, [UR44+0x40], R3 ;  /* 0x00004003ff0075a7 */ /* 0x000e64000802112c */
[----:B-1----:R-:W-:Y:S05]  /*6010*/  @!P1 BRA `(.L_x_101) ;  /* 0x0000002c00b49947 */ /* 0x002fea0003800000 */
.L_x_100:
[----:B------:R-:W-:Y:S05]  /*6020*/  BSYNC B0 ;  /* 0x0000000000007941 */ /* 0x000fea0003800000 */
.L_x_99:
[----:B------:R-:W-:Y:S01]  /*6030*/  ISETP.NE.AND P1, PT, R64, RZ, PT ;  /* 0x000000ff4000720c */ /* 0x000fe20003f25270 */
[----:B------:R-:W-:Y:S11]  /*6040*/  HFMA2 R61, -RZ, RZ, 0, 5.9604644775390625e-08 ;  /* 0x00000001ff3d7431 */ /* 0x000ff600000001ff */
[----:B------:R-:W-:Y:S01]  /*6050*/  @!UPT UIADD3 URZ, UPT, UPT, URZ, URZ, URZ ;  /* 0x000000fffffff290 */ /* 0x000fe2000fffe0ff */
[----:B------:R-:W-:Y:S05]  /*6060*/  @P1 WARPSYNC.ALL ;  /* 0x0000000000001948 */ /* 0x000fea0003800000 */
[----:B------:R2:W4:Y:S04]  /*6070*/  @P1 LDSM.16.M88.4 R28, [R62+UR44+0x200] ;  /* 0x0002002c3e1c183b */ /* 0x0005280008000200 */
[----:B------:R2:W1:Y:S02]  /*6080*/  @P1 LDSM.16.M88.4 R36, [R59+0x200] ;  /* 0x000200003b24183b */ /* 0x0004640000000200 */
.L_x_98:
[----:B------:R-:W-:Y:S05]  /*6090*/  BSYNC B1 ;  /* 0x0000000000017941 */ /* 0x000fea0003800000 */
.L_x_97:
[----:B-1----:R-:W-:Y:S04]  /*60a0*/  SHF.R.U32.HI R0, RZ, 0x15, R25 ;  /* 0x00000015ff007819 */ /* 0x002fe80000011619 */
[----:B------:R-:W-:Y:S01]  /*60b0*/  LOP3.LUT P1, RZ, R0, 0x3, R46, 0x48, !PT ;  /* 0x0000000300ff7812 */ /* 0x000fe2000782482e */
[----:B------:R-:W-:Y:S01]  /*60c0*/  @!UPT UIADD3 URZ, UPT, UPT, URZ, URZ, URZ ;  /* 0x000000fffffff290 */ /* 0x000fe2000fffe0ff */
[----:B---3--:R-:W-:Y:S11]  /*60d0*/  @P0 BRA `(.L_x_102) ;  /* 0x0000000000080947 */ /* 0x008ff60003800000 */
[----:B------:R-:W1:Y:S02]  /*60e0*/  SYNCS.PHASECHK.TRANS64.TRYWAIT P0, [R26+URZ+0xb0], R2 ;  /* 0x0000b0021a0075a7 */ /* 0x000e6400080011ff */
[----:B-1----:R-:W-:Y:S05]  /*60f0*/  @!P0 BRA `(.L_x_103) ;  /* 0x0000002c00948947 */ /* 0x002fea0003800000 */
.L_x_102:
[----:B------:R-:W-:Y:S05]  /*6100*/  @!P1 BRA `(.L_x_104) ;  /* 0x0000000000409947 */ /* 0x000fea0003800000 */
[----:B------:R-:W3:Y:S01]  /*6110*/  LDCU.64 UR8, c[0x4][0x70] ;  /* 0x01000e00ff0877ac */ /* 0x000ee20008000a00 */
[----:B------:R-:W-:Y:S01]  /*6120*/  MOV R3, 0x0 ;  /* 0x0000000000037802 */ /* 0x000fe20000000f00 */
[----:B------:R-:W-:Y:S02]  /*6130*/  HFMA2 R12, -RZ, RZ, 0, 5.9604644775390625e-08 ;  /* 0x00000001ff0c7431 */ /* 0x000fe400000001ff */
[----:B------:R-:W-:Y:S02]  /*6140*/  IMAD.MOV.U32 R8, RZ, RZ, 0x192 ;  /* 0x00000192ff087424 */ /* 0x000fe400078e00ff */
[----:B------:R-:W-:Y:S01]  /*6150*/  IMAD.MOV.U32 R13, RZ, RZ, RZ ;  /* 0x000000ffff0d7224 */ /* 0x000fe200078e00ff */
[----:B------:R-:W5:Y:S01]  /*6160*/  LDCU.64 UR6, c[0x4][0x78] ;  /* 0x01000f00ff0677ac */ /* 0x000f620008000a00 */
[----:B-1----:R-:W1:Y:S01]  /*6170*/  LDC.64 R2, c[0x4][R3] ;  /* 0x0100000003027b82 */ /* 0x002e620000000a00 */
[----:B------:R-:W2:Y:S01]  /*6180*/  LDCU.64 UR4, c[0x4][0x10] ;  /* 0x01000200ff0477ac */ /* 0x000ea20008000a00 */
[----:B---3--:R-:W-:Y:S01]  /*6190*/  MOV R5, UR9 ;  /* 0x0000000900057c02 */ /* 0x008fe20008000f00 */
[----:B------:R-:W-:Y:S01]  /*61a0*/  IMAD.U32 R4, RZ, RZ, UR8 ;  /* 0x00000008ff047e24 */ /* 0x000fe2000f8e00ff */
[----:B-----5:R-:W-:Y:S01]  /*61b0*/  MOV R7, UR7 ;  /* 0x0000000700077c02 */ /* 0x020fe20008000f00 */
[----:B------:R-:W-:Y:S01]  /*61c0*/  IMAD.U32 R6, RZ, RZ, UR6 ;  /* 0x00000006ff067e24 */ /* 0x000fe2000f8e00ff */
[----:B--2---:R-:W-:Y:S01]  /*61d0*/  MOV R11, UR5 ;  /* 0x00000005000b7c02 */ /* 0x004fe20008000f00 */
[----:B------:R-:W-:Y:S02]  /*61e0*/  IMAD.U32 R10, RZ, RZ, UR4 ;  /* 0x00000004ff0a7e24 */ /* 0x000fe4000f8e00ff */
[----:B------:R-:W-:Y:S07]  /*61f0*/  LEPC R20, `(.L_x_104) ;  /* 0x000000001014794e */ /* 0x000fee0000000000 */
[----:B-1--4-:R-:W-:Y:S05]  /*6200*/  CALL.ABS.NOINC R2 ;  /* 0x0000000002007343 */ /* 0x012fea0003c00000 */
.L_x_104:
[----:B------:R-:W-:Y:S05]  /*6210*/  WARPSYNC.ALL ;  /* 0x0000000000007948 */ /* 0x000fea0003800000 */
[----:B------:R-:W-:Y:S01]  /*6220*/  R2UR UR4, R25 ;  /* 0x00000000190472ca */ /* 0x000fe200000e0000 */
[--C-:B----4-:R-:W-:Y:S01]  /*6230*/  HADD2.F32 R3, -RZ, R28.reuse.H0_H0 ;  /* 0x2000001cff037230 */ /* 0x110fe20000004100 */
[----:B------:R-:W-:Y:S01]  /*6240*/  ISETP.NE.AND P0, PT, R57, RZ, PT ;  /* 0x000000ff3900720c */ /* 0x000fe20003f05270 */
[--C-:B------:R-:W-:Y:S01]  /*6250*/  HADD2.F32 R20, -RZ, R29.reuse.H0_H0 ;  /* 0x2000001dff147230 */ /* 0x100fe20000004100 */
[----:B------:R-:W-:Y:S01]  /*6260*/  BSSY.RECONVERGENT B0, `(.L_x_105) ;  /* 0x000004c000007945 */ /* 0x000fe20003800200 */
[----:B------:R-:W-:Y:S08]  /*6270*/  HADD2.F32 R21, -RZ, R29.H1_H1 ;  /* 0x3000001dff157230 */ /* 0x000ff00000004100 */
[----:B------:R-:W3:Y:S02]  /*6280*/  LDTM.16dp256bit.x4 R4, tmem[UR4] ;  /* 0x00000004000479ee */ /* 0x000ee40008120000 */
[C---:B---3--:R-:W-:Y:S01]  /*6290*/  FMUL R0, R24.reuse, R4 ;  /* 0x0000000418007220 */ /* 0x048fe20000400000 */
[----:B------:R-:W-:Y:S02]  /*62a0*/  HADD2.F32 R4, -RZ, R28.H1_H1 ;  /* 0x3000001cff047230 */ /* 0x000fe40000004100 */
[C---:B-1----:R-:W-:Y:S01]  /*62b0*/  FMUL R2, R24.reuse, R5 ;  /* 0x0000000518027220 */ /* 0x042fe20000400000 */
[C---:B------:R-:W-:Y:S01]  /*62c0*/  FMUL R7, R24.reuse, R7 ;  /* 0x0000000718077220 */ /* 0x040fe20000400000 */
[C---:B------:R-:W-:Y:S01]  /*62d0*/  FFMA R0, R27.reuse, R3, R0 ;  /* 0x000000031b007223 */ /* 0x040fe20000000000 */
[C---:B------:R-:W-:Y:S01]  /*62e0*/  FMUL R3, R24.reuse, R6 ;  /* 0x0000000618037220 */ /* 0x040fe20000400000 */
[C---:B------:R-:W-:Y:S01]  /*62f0*/  FFMA R2, R27.reuse, R4, R2 ;  /* 0x000000041b027223 */ /* 0x040fe20000000002 */
[C---:B------:R-:W-:Y:S01]  /*6300*/  FMUL R4, R24.reuse, R8 ;  /* 0x0000000818047220 */ /* 0x040fe20000400000 */
[C---:B------:R-:W-:Y:S01]  /*6310*/  FMUL R8, R24.reuse, R12 ;  /* 0x0000000c18087220 */ /* 0x040fe20000400000 */
[C---:B------:R-:W-:Y:S01]  /*6320*/  FFMA R3, R27.reuse, R20, R3 ;  /* 0x000000141b037223 */ /* 0x040fe20000000003 */
[----:B------:R-:W-:Y:S01]  /*6330*/  FMUL R12, R24, R16 ;  /* 0x00000010180c7220 */ /* 0x000fe20000400000 */
[--C-:B------:R-:W-:Y:S01]  /*6340*/  HADD2.F32 R16, -RZ, R30.reuse.H0_H0 ;  /* 0x2000001eff107230 */ /* 0x100fe20000004100 */
[----:B------:R-:W-:Y:S01]  /*6350*/  F2FP.F16.F32.PACK_AB R32, R2, R0 ;  /* 0x000000000220723e */ /* 0x000fe200000000ff */
[----:B------:R-:W-:Y:S02]  /*6360*/  HADD2.F32 R0, -RZ, R30.H1_H1 ;  /* 0x3000001eff007230 */ /* 0x000fe40000004100 */
[C---:B------:R-:W-:Y:S01]  /*6370*/  FFMA R7, R27.reuse, R21, R7 ;  /* 0x000000151b077223 */ /* 0x040fe20000000007 */
[C---:B------:R-:W-:Y:S01]  /*6380*/  FMUL R5, R24.reuse, R9 ;  /* 0x0000000918057220 */ /* 0x040fe20000400000 */
[--C-:B------:R-:W-:Y:S02]  /*6390*/  HADD2.F32 R2, -RZ, R31.reuse.H0_H0 ;  /* 0x2000001fff027230 */ /* 0x100fe40000004100 */
[C---:B------:R-:W-:Y:S01]  /*63a0*/  FFMA R4, R27.reuse, R16, R4 ;  /* 0x000000101b047223 */ /* 0x040fe20000000004 */
[C---:B------:R-:W-:Y:S01]  /*63b0*/  FMUL R6, R24.reuse, R10 ;  /* 0x0000000a18067220 */ /* 0x040fe20000400000 */
[C---:B------:R-:W-:Y:S01]  /*63c0*/  FFMA R5, R27.reuse, R0, R5 ;  /* 0x000000001b057223 */ /* 0x040fe20000000005 */
[----:B------:R-:W-:Y:S02]  /*63d0*/  HADD2.F32 R16, -RZ, R31.H1_H1 ;  /* 0x3000001fff107230 */ /* 0x000fe40000004100 */
[C---:B------:R-:W-:Y:S01]  /*63e0*/  FMUL R11, R24.reuse, R11 ;  /* 0x0000000b180b7220 */ /* 0x040fe20000400000 */
[----:B------:R-:W-:Y:S01]  /*63f0*/  FFMA R6, R27, R2, R6 ;  /* 0x000000021b067223 */ /* 0x000fe20000000006 */
[--C-:B------:R-:W-:Y:S01]  /*6400*/  HADD2.F32 R0, -RZ, R36.reuse.H0_H0 ;  /* 0x20000024ff007230 */ /* 0x100fe20000004100 */
[----:B------:R-:W-:Y:S01]  /*6410*/  F2FP.F16.F32.PACK_AB R33, R7, R3 ;  /* 0x000000030721723e */ /* 0x000fe200000000ff */
[----:B------:R-:W-:Y:S02]  /*6420*/  HADD2.F32 R2, -RZ, R36.H1_H1 ;  /* 0x30000024ff027230 */ /* 0x000fe40000004100 */
[C---:B------:R-:W-:Y:S01]  /*6430*/  FMUL R9, R24.reuse, R13 ;  /* 0x0000000d18097220 */ /* 0x040fe20000400000 */
[--C-:B------:R-:W-:Y:S02]  /*6440*/  HADD2.F32 R3, -RZ, R37.reuse.H0_H0 ;  /* 0x20000025ff037230 */ /* 0x100fe40000004100 */
[C---:B------:R-:W-:Y:S01]  /*6450*/  FMUL R10, R24.reuse, R14 ;  /* 0x0000000e180a7220 */ /* 0x040fe20000400000 */
[C---:B------:R-:W-:Y:S01]  /*6460*/  FFMA R11, R27.reuse, R16, R11 ;  /* 0x000000101b0b7223 */ /* 0x040fe2000000000b */
[C---:B------:R-:W-:Y:S01]  /*6470*/  FFMA R8, R27.reuse, R0, R8 ;  /* 0x000000001b087223 */ /* 0x040fe20000000008 */
[C---:B------:R-:W-:Y:S01]  /*6480*/  FFMA R9, R27.reuse, R2, R9 ;  /* 0x000000021b097223 */ /* 0x040fe20000000009 */
[----:B------:R-:W-:Y:S02]  /*6490*/  HADD2.F32 R0, -RZ, R37.H1_H1 ;  /* 0x30000025ff007230 */ /* 0x000fe40000004100 */
[----:B------:R-:W-:Y:S01]  /*64a0*/  FFMA R10, R27, R3, R10 ;  /* 0x000000031b0a7223 */ /* 0x000fe2000000000a */
[C---:B------:R-:W-:Y:S01]  /*64b0*/  FMUL R15, R24.reuse, R15 ;  /* 0x0000000f180f7220 */ /* 0x040fe20000400000 */
[--C-:B------:R-:W-:Y:S01]  /*64c0*/  HADD2.F32 R2, -RZ, R38.reuse.H0_H0 ;  /* 0x20000026ff027230 */ /* 0x100fe20000004100 */
[----:B------:R-:W-:Y:S01]  /*64d0*/  F2FP.F16.F32.PACK_AB R34, R5, R4 ;  /* 0x000000040522723e */ /* 0x000fe200000000ff */
[----:B------:R-:W-:Y:S02]  /*64e0*/  HADD2.F32 R3, -RZ, R38.H1_H1 ;  /* 0x30000026ff037230 */ /* 0x000fe40000004100 */
[C---:B------:R-:W-:Y:S01]  /*64f0*/  FMUL R13, R24.reuse, R17 ;  /* 0x00000011180d7220 */ /* 0x040fe20000400000 */
[--C-:B------:R-:W-:Y:S02]  /*6500*/  HADD2.F32 R4, -RZ, R39.reuse.H0_H0 ;  /* 0x20000027ff047230 */ /* 0x100fe40000004100 */
[C---:B------:R-:W-:Y:S01]  /*6510*/  FMUL R14, R24.reuse, R18 ;  /* 0x00000012180e7220 */ /* 0x040fe20000400000 */
[----:B------:R-:W-:Y:S02]  /*6520*/  HADD2.F32 R5, -RZ, R39.H1_H1 ;  /* 0x30000027ff057230 */ /* 0x000fe40000004100 */
[C---:B------:R-:W-:Y:S01]  /*6530*/  FFMA R15, R27.reuse, R0, R15 ;  /* 0x000000001b0f7223 */ /* 0x040fe2000000000f */
[----:B------:R-:W-:Y:S01]  /*6540*/  FMUL R19, R24, R19 ;  /* 0x0000001318137220 */ /* 0x000fe20000400000 */
[C---:B------:R-:W-:Y:S01]  /*6550*/  FFMA R12, R27.reuse, R2, R12 ;  /* 0x000000021b0c7223 */ /* 0x040fe2000000000c */
[C---:B------:R-:W-:Y:S01]  /*6560*/  FFMA R13, R27.reuse, R3, R13 ;  /* 0x000000031b0d7223 */ /* 0x040fe2000000000d */
[C---:B------:R-:W-:Y:S01]  /*6570*/  FFMA R14, R27.reuse, R4, R14 ;  /* 0x000000041b0e7223 */ /* 0x040fe2000000000e */
[----:B------:R-:W-:Y:S01]  /*6580*/  FFMA R19, R27, R5, R19 ;  /* 0x000000051b137223 */ /* 0x000fe20000000013 */
[----:B------:R-:W-:Y:S02]  /*6590*/  F2FP.F16.F32.PACK_AB R35, R11, R6 ;  /* 0x000000060b23723e */ /* 0x000fe400000000ff */
[----:B------:R-:W-:Y:S02]  /*65a0*/  F2FP.F16.F32.PACK_AB R8, R9, R8 ;  /* 0x000000080908723e */ /* 0x000fe400000000ff */
[----:B------:R-:W-:Y:S01]  /*65b0*/  F2FP.F16.F32.PACK_AB R9, R15, R10 ;  /* 0x0000000a0f09723e */ /* 0x000fe200000000ff */
[----:B------:R1:W-:Y:S01]  /*65c0*/  STSM.16.M88.4 [R60+0x200], R32 ;  /* 0x000200203c007844 */ /* 0x0003e20000000200 */
[----:B------:R-:W-:Y:S02]  /*65d0*/  F2FP.F16.F32.PACK_AB R10, R13, R12 ;  /* 0x0000000c0d0a723e */ /* 0x000fe400000000ff */
[----:B------:R-:W-:Y:S05]  /*65e0*/  F2FP.F16.F32.PACK_AB R11, R19, R14 ;  /* 0x0000000e130b723e */ /* 0x000fea00000000ff */
[----:B------:R1:W-:Y:S01]  /*65f0*/  STSM.16.M88.4 [R59+0x200], R8 ;  /* 0x000200083b007844 */ /* 0x0003e20000000200 */
[----:B------:R-:W-:Y:S01]  /*6600*/  @!PT LDS RZ, [RZ] ;  /* 0x00000000fffff984 */ /* 0x000fe20000000800 */
[----:B------:R-:W-:Y:S01]  /*6610*/  @!PT LDS RZ, [RZ] ;  /* 0x00000000fffff984 */ /* 0x000fe20000000800 */
[----:B------:R-:W-:Y:S01]  /*6620*/  @!PT LDS RZ, [RZ] ;  /* 0x00000000fffff984 */ /* 0x000fe20000000800 */
[----:B------:R-:W-:Y:S01]  /*6630*/  @!PT LDS RZ, [RZ] ;  /* 0x00000000fffff984 */ /* 0x000fe20000000800 */
[----:B------:R3:W-:Y:S07]  /*6640*/  MEMBAR.ALL.CTA ;  /* 0x0000000000007992 */ /* 0x0007ee0000008000 */
[----:B---3--:R-:W3:Y:S02]  /*6650*/  FENCE.VIEW.ASYNC.S ;  /* 0x00000000000073c6 */ /* 0x008ee40000000000 */
[----:B---3--:R-:W-:Y:S06]  /*6660*/  BAR.SYNC.DEFER_BLOCKING 0x1, 0x80 ;  /* 0x0042000000007b1d */ /* 0x008fec0000010000 */
[----:B------:R-:W-:Y:S05]  /*6670*/  @P0 BRA `(.L_x_106) ;  /* 0x0000000000280947 */ /* 0x000fea0003800000 */
[----:B------:R-:W3:Y:S01]  /*6680*/  LDCU.64 UR6, c[0x0][0x348] ;  /* 0x00006900ff0677ac */ /* 0x000ee20008000a00 */
[----:B------:R-:W-:Y:S01]  /*6690*/  UIADD3 UR4, UPT, UPT, UR44, 0x200, URZ ;  /* 0x000002002c047890 */ /* 0x000fe2000fffe0ff */
[----:B------:R-:W-:Y:S05]  /*66a0*/  UMOV UR51, UR36 ;  /* 0x0000002400337c82 */ /* 0x000fea0008000000 */
[----:B------:R-:W-:Y:S04]  /*66b0*/  MOV R50, UR4 ;  /* 0x0000000400327c02 */ /* 0x000fe80008000f00 */
[----:B------:R-:W-:Y:S01]  /*66c0*/  R2UR UR48, R50 ;  /* 0x00000000323072ca */ /* 0x000fe200000e0000 */
[----:B---3--:R-:W-:Y:S04]  /*66d0*/  UIADD3 UR4, UP0, UPT, UR6, 0x680, URZ ;  /* 0x0000068006047890 */ /* 0x008fe8000ff1e0ff */
[----:B------:R-:W-:Y:S09]  /*66e0*/  UIADD3.X UR5, UPT, UPT, URZ, UR7, URZ, UP0, !UPT ;  /* 0x00000007ff057290 */ /* 0x000ff200087fe4ff */
[----:B------:R3:W-:Y:S01]  /*66f0*/  UTMASTG.3D [UR48], [UR4] ;  /* 0x00000030040073b5 */ /* 0x0007e20008010000 */
[----:B------:R0:W-:Y:S01]  /*6700*/  UTMACMDFLUSH ;  /* 0x00000000000079b7 */ /* 0x0001e20000000000 */
[----:B---3--:R-:W-:Y:S04]  /*6710*/  DEPBAR.LE SB0, 0x1 ;  /* 0x000080400000791a */ /* 0x008fe80000000000 */
.L_x_106:
[----:B------:R-:W-:Y:S05]  /*6720*/  BSYNC.RECONVERGENT B0 ;  /* 0x0000000000007941 */ /* 0x000fea0003800200 */
.L_x_105:
[----:B------:R-:W-:Y:S01]  /*6730*/  BAR.SYNC.DEFER_BLOCKING 0x1, 0x80 ;  /* 0x0042000000007b1d */ /* 0x000fe20000010000 */
[----:B------:R-:W-:Y:S01]  /*6740*/  ISETP.NE.AND P1, PT, R58, RZ, PT ;  /* 0x000000ff3a00720c */ /* 0x000fe20003f25270 */
[----:B------:R-:W-:Y:S01]  /*6750*/  UISETP.NE.AND UP0, UPT, UR47, URZ, UPT ;  /* 0x000000ff2f00728c */ /* 0x000fe2000bf05270 */
[----:B------:R-:W-:Y:S11]  /*6760*/  LEA R4, R61, UR44, 0x3 ;  /* 0x0000002c3d047c11 */ /* 0x000ff6000f8e18ff */
[----:B------:R-:W-:Y:S01]  /*6770*/  @P1 SHF.L.U32 R3, R55, 0x1f, RZ ;  /* 0x0000001f37031819 */ /* 0x000fe200000006ff */
[----:B------:R-:W-:Y:S06]  /*6780*/  BRA.U !UP0, `(.L_x_107) ;  /* 0x0000000108247547 */ /* 0x000fec000b800000 */
[----:B------:R-:W3:Y:S01]  /*6790*/  S2R R0, SR_CgaCtaId ;  /* 0x0000000000007919 */ /* 0x000ee20000008800 */
[----:B------:R-:W-:Y:S01]  /*67a0*/  IMAD.U32 R2, RZ, RZ, UR46 ;  /* 0x0000002eff027e24 */ /* 0x000fe2000f8e00ff */
[----:B------:R-:W-:Y:S04]  /*67b0*/  UIADD3 UR4, UPT, UPT, UR46, 0x1, URZ ;  /* 0x000000012e047890 */ /* 0x000fe8000fffe0ff */
[----:B------:R-:W-:Y:S01]  /*67c0*/  @P1 LEA R2, R2, UR44, 0x3 ;  /* 0x0000002c02021c11 */ /* 0x000fe2000f8e18ff */
[----:B------:R-:W-:Y:S04]  /*67d0*/  UISETP.NE.AND UP0, UPT, UR4, 0x4, UPT ;  /* 0x000000040400788c */ /* 0x000fe8000bf05270 */
[----:B------:R-:W-:Y:S01]  /*67e0*/  @P1 VIADD R2, R2, 0x60 ;  /* 0x0000006002021836 */ /* 0x000fe20000000000 */
[----:B------:R-:W-:Y:S04]  /*67f0*/  USEL UR46, UR4, URZ, UP0 ;  /* 0x000000ff042e7287 */ /* 0x000fe80008000000 */
[----:B---3--:R-:W-:Y:S04]  /*6800*/  @P1 PRMT R0, R0, 0x654, R2 ;  /* 0x0000065400001816 */ /* 0x008fe80000000002 */
[----:B------:R3:W-:Y:S04]  /*6810*/  @P1 SYNCS.ARRIVE.TRANS64.RED.A1T0 RZ, [R0+URZ], RZ ;  /* 0x000000ff00ff19a7 */ /* 0x0007e800081004ff */
.L_x_107:
[----:B------:R-:W4:Y:S01]  /*6820*/  @P1 SYNCS.PHASECHK.TRANS64.TRYWAIT P0, [R4+URZ+0x40], R3 ;  /* 0x00004003040015a7 */ /* 0x000f2200080011ff */
[----:B------:R-:W-:Y:S01]  /*6830*/  BSSY B1, `(.L_x_108) ;  /* 0x0000013000017945 */ /* 0x000fe20003800000 */
[----:B----4-:R-:W-:Y:S03]  /*6840*/  @P1 SEL R63, RZ, 0x1, !P0 ;  /* 0x00000001ff3f1807 */ /* 0x010fe60004000000 */
[----:B------:R-:W-:Y:S05]  /*6850*/  @!P1 BRA `(.L_x_109) ;  /* 0x0000000000409947 */ /* 0x000fea0003800000 */
[----:B------:R-:W-:Y:S01]  /*6860*/  ISETP.NE.AND P1, PT, R64, RZ, PT ;  /* 0x000000ff4000720c */ /* 0x000fe20003f25270 */
[----:B------:R-:W-:Y:S01]  /*6870*/  BSSY B0, `(.L_x_110) ;  /* 0x0000009000007945 */ /* 0x000fe20003800000 */
[----:B------:R-:W-:Y:S11]  /*6880*/  ISETP.NE.AND P0, PT, R63, RZ, PT ;  /* 0x000000ff3f00720c */ /* 0x000ff60003f05270 */
[----:B------:R-:W-:Y:S05]  /*6890*/  @P1 IMAD R3, R61, 0x1000, R62 ;  /* 0x000010003d031824 */ /* 0x000fea00078e023e */
[----:B------:R-:W-:Y:S05]  /*68a0*/  @P1 IADD3 R2, PT, PT, R3, UR44, RZ ;  /* 0x0000002c03021c10 */ /* 0x000fea000fffe0ff */
[----:B------:R-:W-:Y:S01]  /*68b0*/  @P1 IMAD.IADD R2, R56, 0x1, R2 ;  /* 0x0000000138021824 */ /* 0x000fe200078e0202 */
[----:B------:R-:W-:Y:S06]  /*68c0*/  @P0 BRA `(.L_x_111) ;  /* 0x00000000000c0947 */ /* 0x000fec0003800000 */
[----:B---3--:R-:W-:Y:S04]  /*68d0*/  SHF.L.U32 R0, R55, 0x1f, RZ ;  /* 0x0000001f37007819 */ /* 0x008fe800000006ff */
[----:B------:R-:W3:Y:S02]  /*68e0*/  SYNCS.PHASECHK.TRANS64.TRYWAIT P0, [R4+URZ+0x40], R0 ;  /* 0x00004000040075a7 */ /* 0x000ee400080011ff */
[----:B---3--:R-:W-:Y:S05]  /*68f0*/  @!P0 BRA `(.L_x_112) ;  /* 0x0000002400a88947 */ /* 0x008fea0003800000 */
.L_x_111:
[----:B------:R-:W-:Y:S05]  /*6900*/  BSYNC B0 ;  /* 0x0000000000007941 */ /* 0x000fea0003800000 */
.L_x_110:
[----:B------:R-:W-:Y:S02]  /*6910*/  ISETP.NE.AND P0, PT, R64, RZ, PT ;  /* 0x000000ff4000720c */ /* 0x000fe40003f05270 */
[----:B------:R-:W-:Y:S11]  /*6920*/  IADD3 R61, PT, PT, R61, 0x1, RZ ;  /* 0x000000013d3d7810 */ /* 0x000ff60007ffe0ff */
[----:B------:R-:W-:Y:S05]  /*6930*/  @P0 WARPSYNC.ALL ;  /* 0x0000000000000948 */ /* 0x000fea0003800000 */
[----:B------:R4:W1:Y:S04]  /*6940*/  @P0 LDSM.16.M88.4 R28, [R3+UR44+0x200] ;  /* 0x0002002c031c083b */ /* 0x0008680008000200 */
[----:B------:R4:W1:Y:S02]  /*6950*/  @P0 LDSM.16.M88.4 R36, [R2+0x200] ;  /* 0x000200000224083b */ /* 0x0008640000000200 */
.L_x_109:
[----:B------:R-:W-:Y:S05]  /*6960*/  BSYNC B1 ;  /* 0x0000000000017941 */ /* 0x000fea0003800000 */
.L_x_108:
[----:B---3--:R-:W-:Y:S05]  /*6970*/  VIADD R0, R25, 0x20 ;  /* 0x0000002019007836 */ /* 0x008fea0000000000 */
[----:B------:R-:W-:Y:S04]  /*6980*/  SHF.R.U32.HI R0, RZ, 0x15, R0 ;  /* 0x00000015ff007819 */ /* 0x000fe80000011600 */
[----:B------:R-:W-:Y:S11]  /*6990*/  LOP3.LUT P0, RZ, R0, 0x3, R46, 0x48, !PT ;  /* 0x0000000300ff7812 */ /* 0x000ff6000780482e */
[----:B------:R-:W-:Y:S02]  /*69a0*/  @!UPT UIADD3 URZ, UPT, UPT, URZ, URZ, URZ ;  /* 0x000000fffffff290 */ /* 0x000fe4000fffe0ff */
[----:B------:R-:W-:Y:S05]  /*69b0*/  @!P0 BRA `(.L_x_113) ;  /* 0x0000000000408947 */ /* 0x000fea0003800000 */
[----:B------:R-:W3:Y:S01]  /*69c0*/  LDCU.64 UR8, c[0x4][0x70] ;  /* 0x01000e00ff0877ac */ /* 0x000ee20008000a00 */
[----:B----4-:R-:W-:Y:S01]  /*69d0*/  MOV R3, 0x0 ;  /* 0x0000000000037802 */ /* 0x010fe20000000f00 */
[----:B------:R-:W-:Y:S02]  /*69e0*/  HFMA2 R12, -RZ, RZ, 0, 5.9604644775390625e-08 ;  /* 0x00000001ff0c7431 */ /* 0x000fe400000001ff */
[----:B-1----:R-:W-:Y:S02]  /*69f0*/  IMAD.MOV.U32 R8, RZ, RZ, 0x192 ;  /* 0x00000192ff087424 */ /* 0x002fe400078e00ff */
[----:B------:R-:W-:Y:S01]  /*6a00*/  IMAD.MOV.U32 R13, RZ, RZ, RZ ;  /* 0x000000ffff0d7224 */ /* 0x000fe200078e00ff */
[----:B------:R-:W1:Y:S01]  /*6a10*/  LDCU.64 UR6, c[0x4][0x78] ;  /* 0x01000f00ff0677ac */ /* 0x000e620008000a00 */
[----:B------:R-:W4:Y:S01]  /*6a20*/  LDC.64 R2, c[0x4][R3] ;  /* 0x0100000003027b82 */ /* 0x000f220000000a00 */
[----:B------:R-:W5:Y:S01]  /*6a30*/  LDCU.64 UR4, c[0x4][0x10] ;  /* 0x01000200ff0477ac */ /* 0x000f620008000a00 */
[----:B---3--:R-:W-:Y:S01]  /*6a40*/  MOV R5, UR9 ;  /* 0x0000000900057c02 */ /* 0x008fe20008000f00 */
[----:B------:R-:W-:Y:S01]  /*6a50*/  IMAD.U32 R4, RZ, RZ, UR8 ;  /* 0x00000008ff047e24 */ /* 0x000fe2000f8e00ff */
[----:B-1----:R-:W-:Y:S01]  /*6a60*/  MOV R7, UR7 ;  /* 0x0000000700077c02 */ /* 0x002fe20008000f00 */
[----:B------:R-:W-:Y:S01]  /*6a70*/  IMAD.U32 R6, RZ, RZ, UR6 ;  /* 0x00000006ff067e24 */ /* 0x000fe2000f8e00ff */
[----:B-----5:R-:W-:Y:S01]  /*6a80*/  MOV R11, UR5 ;  /* 0x00000005000b7c02 */ /* 0x020fe20008000f00 */
[----:B------:R-:W-:Y:S02]  /*6a90*/  IMAD.U32 R10, RZ, RZ, UR4 ;  /* 0x00000004ff0a7e24 */ /* 0x000fe4000f8e00ff */
[----:B------:R-:W-:Y:S07]  /*6aa0*/  LEPC R20, `(.L_x_113) ;  /* 0x000000001014794e */ /* 0x000fee0000000000 */
[----:B--2-4-:R-:W-:Y:S05]  /*6ab0*/  CALL.ABS.NOINC R2 ;  /* 0x0000000002007343 */ /* 0x014fea0003c00000 */
.L_x_113:
[----:B------:R-:W-:Y:S01]  /*6ac0*/  ISETP.NE.AND P6, PT, R58, RZ, PT ;  /* 0x000000ff3a00720c */ /* 0x000fe20003fc5270 */
[----:B------:R-:W-:Y:S05]  /*6ad0*/  WARPSYNC.ALL ;  /* 0x0000000000007948 */ /* 0x000fea0003800000 */
[----:B------:R-:W-:Y:S01]  /*6ae0*/  R2UR UR4, R25 ;  /* 0x00000000190472ca */ /* 0x000fe200000e0000 */
[--C-:B-1--4-:R-:W-:Y:S01]  /*6af0*/  HADD2.F32 R3, -RZ, R28.reuse.H0_H0 ;  /* 0x2000001cff037230 */ /* 0x112fe20000004100 */
[----:B------:R-:W1:Y:S01]  /*6b00*/  S2R R65, SR_CgaCtaId ;  /* 0x0000000000417919 */ /* 0x000e620000008800 */
[--C-:B------:R-:W-:Y:S01]  /*6b10*/  HADD2.F32 R20, -RZ, R29.reuse.H0_H0 ;  /* 0x2000001dff147230 */ /* 0x100fe20000004100 */
[----:B------:R-:W-:Y:S01]  /*6b20*/  ISETP.NE.AND P0, PT, R57, RZ, PT ;  /* 0x000000ff3900720c */ /* 0x000fe20003f05270 */
[----:B------:R-:W-:Y:S01]  /*6b30*/  HADD2.F32 R21, -RZ, R29.H1_H1 ;  /* 0x3000001dff157230 */ /* 0x000fe20000004100 */
[----:B------:R-:W-:Y:S07]  /*6b40*/  BSSY.RECONVERGENT B0, `(.L_x_114) ;  /* 0x0000051000007945 */ /* 0x000fee0003800200 */
[----:B------:R-:W3:Y:S02]  /*6b50*/  LDTM.16dp256bit.x4 R4, tmem[UR4+0x20] ;  /* 0x00002004000479ee */ /* 0x000ee40008120000 */
[C---:B---3--:R-:W-:Y:S01]  /*6b60*/  FMUL R0, R24.reuse, R4 ;  /* 0x0000000418007220 */ /* 0x048fe20000400000 */
[----:B------:R-:W-:Y:S02]  /*6b70*/  HADD2.F32 R4, -RZ, R28.H1_H1 ;  /* 0x3000001cff047230 */ /* 0x000fe40000004100 */
[C---:B------:R-:W-:Y:S01]  /*6b80*/  FMUL R2, R24.reuse, R5 ;  /* 0x0000000518027220 */ /* 0x040fe20000400000 */
[C---:B------:R-:W-:Y:S01]  /*6b90*/  FMUL R7, R24.reuse, R7 ;  /* 0x0000000718077220 */ /* 0x040fe20000400000 */
[C---:B------:R-:W-:Y:S01]  /*6ba0*/  FFMA R0, R27.reuse, R3, R0 ;  /* 0x000000031b007223 */ /* 0x040fe20000000000 */
[C---:B------:R-:W-:Y:S01]  /*6bb0*/  FMUL R3, R24.reuse, R6 ;  /* 0x0000000618037220 */ /* 0x040fe20000400000 */
[C---:B------:R-:W-:Y:S01]  /*6bc0*/  FFMA R2, R27.reuse, R4, R2 ;  /* 0x000000041b027223 */ /* 0x040fe20000000002 */
[C---:B------:R-:W-:Y:S01]  /*6bd0*/  FMUL R4, R24.reuse, R8 ;  /* 0x0000000818047220 */ /* 0x040fe20000400000 */
[----:B------:R-:W-:Y:S01]  /*6be0*/  FMUL R8, R24, R12 ;  /* 0x0000000c18087220 */ /* 0x000fe20000400000 */
[C---:B------:R-:W-:Y:S01]  /*6bf0*/  FFMA R3, R27.reuse, R20, R3 ;  /* 0x000000141b037223 */ /* 0x040fe20000000003 */
[----:B------:R-:W-:Y:S01]  /*6c00*/  FFMA R7, R27, R21, R7 ;  /* 0x000000151b077223 */ /* 0x000fe20000000007 */
[----:B------:R-:W-:Y:S01]  /*6c10*/  F2FP.F16.F32.PACK_AB R32, R2, R0 ;  /* 0x000000000220723e */ /* 0x000fe200000000ff */
[C---:B------:R-:W-:Y:S01]  /*6c20*/  FMUL R12, R24.reuse, R16 ;  /* 0x00000010180c7220 */ /* 0x040fe20000400000 */
[--C-:B------:R-:W-:Y:S02]  /*6c30*/  HADD2.F32 R16, -RZ, R30.reuse.H0_H0 ;  /* 0x2000001eff107230 */ /* 0x100fe40000004100 */
[C---:B------:R-:W-:Y:S01]  /*6c40*/  FMUL R5, R24.reuse, R9 ;  /* 0x0000000918057220 */ /* 0x040fe20000400000 */
[----:B------:R-:W-:Y:S01]  /*6c50*/  F2FP.F16.F32.PACK_AB R33, R7, R3 ;  /* 0x000000030721723e */ /* 0x000fe200000000ff */
[----:B------:R-:W-:Y:S02]  /*6c60*/  HADD2.F32 R0, -RZ, R30.H1_H1 ;  /* 0x3000001eff007230 */ /* 0x000fe40000004100 */
[C---:B------:R-:W-:Y:S01]  /*6c70*/  FMUL R6, R24.reuse, R10 ;  /* 0x0000000a18067220 */ /* 0x040fe20000400000 */
[--C-:B------:R-:W-:Y:S02]  /*6c80*/  HADD2.F32 R2, -RZ, R31.reuse.H0_H0 ;  /* 0x2000001fff027230 */ /* 0x100fe40000004100 */
[C---:B------:R-:W-:Y:S01]  /*6c90*/  FMUL R11, R24.reuse, R11 ;  /* 0x0000000b180b7220 */ /* 0x040fe20000400000 */
[----:B------:R-:W-:Y:S02]  /*6ca0*/  HADD2.F32 R3, -RZ, R31.H1_H1 ;  /* 0x3000001fff037230 */ /* 0x000fe40000004100 */
[C---:B------:R-:W-:Y:S01]  /*6cb0*/  FFMA R4, R27.reuse, R16, R4 ;  /* 0x000000101b047223 */ /* 0x040fe20000000004 */
[C---:B------:R-:W-:Y:S01]  /*6cc0*/  FFMA R5, R27.reuse, R0, R5 ;  /* 0x000000001b057223 */ /* 0x040fe20000000005 */
[C---:B------:R-:W-:Y:S01]  /*6cd0*/  FFMA R6, R27.reuse, R2, R6 ;  /* 0x000000021b067223 */ /* 0x040fe20000000006 */
[--C-:B------:R-:W-:Y:S02]  /*6ce0*/  HADD2.F32 R0, -RZ, R36.reuse.H0_H0 ;  /* 0x20000024ff007230 */ /* 0x100fe40000004100 */
[----:B------:R-:W-:Y:S01]  /*6cf0*/  FFMA R11, R27, R3, R11 ;  /* 0x000000031b0b7223 */ /* 0x000fe2000000000b */
[----:B------:R-:W-:Y:S01]  /*6d00*/  HADD2.F32 R2, -RZ, R36.H1_H1 ;  /* 0x30000024ff027230 */ /* 0x000fe20000004100 */
[----:B------:R-:W-:Y:S01]  /*6d10*/  F2FP.F16.F32.PACK_AB R34, R5, R4 ;  /* 0x000000040522723e */ /* 0x000fe200000000ff */
[C---:B------:R-:W-:Y:S01]  /*6d20*/  FMUL R9, R24.reuse, R13 ;  /* 0x0000000d18097220 */ /* 0x040fe20000400000 */
[--C-:B------:R-:W-:Y:S01]  /*6d30*/  HADD2.F32 R3, -RZ, R37.reuse.H0_H0 ;  /* 0x20000025ff037230 */ /* 0x100fe20000004100 */
[----:B------:R-:W-:Y:S01]  /*6d40*/  F2FP.F16.F32.PACK_AB R35, R11, R6 ;  /* 0x000000060b23723e */ /* 0x000fe200000000ff */
[C---:B------:R-:W-:Y:S01]  /*6d50*/  FMUL R10, R24.reuse, R14 ;  /* 0x0000000e180a7220 */ /* 0x040fe20000400000 */
[C---:B------:R-:W-:Y:S01]  /*6d60*/  FFMA R8, R27.reuse, R0, R8 ;  /* 0x000000001b087223 */ /* 0x040fe20000000008 */
[C---:B------:R-:W-:Y:S01]  /*6d70*/  FFMA R9, R27.reuse, R2, R9 ;  /* 0x000000021b097223 */ /* 0x040fe20000000009 */
[----:B------:R-:W-:Y:S01]  /*6d80*/  HADD2.F32 R0, -RZ, R37.H1_H1 ;  /* 0x30000025ff007230 */ /* 0x000fe20000004100 */
[----:B------:R3:W-:Y:S01]  /*6d90*/  STSM.16.M88.4 [R60+0x1200], R32 ;  /* 0x001200203c007844 */ /* 0x0007e20000000200 */
[----:B------:R-:W-:Y:S01]  /*6da0*/  FFMA R10, R27, R3, R10 ;  /* 0x000000031b0a7223 */ /* 0x000fe2000000000a */
[C---:B------:R-:W-:Y:S01]  /*6db0*/  FMUL R15, R24.reuse, R15 ;  /* 0x0000000f180f7220 */ /* 0x040fe20000400000 */
[----:B------:R-:W-:Y:S01]  /*6dc0*/  F2FP.F16.F32.PACK_AB R8, R9, R8 ;  /* 0x000000080908723e */ /* 0x000fe200000000ff */
[--C-:B------:R-:W-:Y:S02]  /*6dd0*/  HADD2.F32 R2, -RZ, R38.reuse.H0_H0 ;  /* 0x20000026ff027230 */ /* 0x100fe40000004100 */
[C---:B------:R-:W-:Y:S01]  /*6de0*/  FMUL R13, R24.reuse, R17 ;  /* 0x00000011180d7220 */ /* 0x040fe20000400000 */
[----:B------:R-:W-:Y:S02]  /*6df0*/  HADD2.F32 R3, -RZ, R38.H1_H1 ;  /* 0x30000026ff037230 */ /* 0x000fe40000004100 */
[C---:B------:R-:W-:Y:S01]  /*6e00*/  FMUL R14, R24.reuse, R18 ;  /* 0x00000012180e7220 */ /* 0x040fe20000400000 */
[--C-:B------:R-:W-:Y:S02]  /*6e10*/  HADD2.F32 R4, -RZ, R39.reuse.H0_H0 ;  /* 0x20000027ff047230 */ /* 0x100fe40000004100 */
[C---:B------:R-:W-:Y:S01]  /*6e20*/  FFMA R15, R27.reuse, R0, R15 ;  /* 0x000000001b0f7223 */ /* 0x040fe2000000000f */
[----:B------:R-:W-:Y:S01]  /*6e30*/  MOV R0, UR46 ;  /* 0x0000002e00007c02 */ /* 0x000fe20008000f00 */
[----:B------:R-:W-:Y:S02]  /*6e40*/  HADD2.F32 R5, -RZ, R39.H1_H1 ;  /* 0x30000027ff057230 */ /* 0x000fe40000004100 */
[----:B------:R-:W-:Y:S01]  /*6e50*/  FMUL R19, R24, R19 ;  /* 0x0000001318137220 */ /* 0x000fe20000400000 */
[C---:B------:R-:W-:Y:S01]  /*6e60*/  FFMA R12, R27.reuse, R2, R12 ;  /* 0x000000021b0c7223 */ /* 0x040fe2000000000c */
[C---:B------:R-:W-:Y:S01]  /*6e70*/  FFMA R13, R27.reuse, R3, R13 ;  /* 0x000000031b0d7223 */ /* 0x040fe2000000000d */
[C---:B------:R-:W-:Y:S01]  /*6e80*/  FFMA R14, R27.reuse, R4, R14 ;  /* 0x000000041b0e7223 */ /* 0x040fe2000000000e */
[----:B------:R-:W-:Y:S01]  /*6e90*/  FFMA R19, R27, R5, R19 ;  /* 0x000000051b137223 */ /* 0x000fe20000000013 */
[----:B------:R-:W-:Y:S02]  /*6ea0*/  F2FP.F16.F32.PACK_AB R9, R15, R10 ;  /* 0x0000000a0f09723e */ /* 0x000fe400000000ff */
[----:B------:R-:W-:Y:S02]  /*6eb0*/  F2FP.F16.F32.PACK_AB R10, R13, R12 ;  /* 0x0000000c0d0a723e */ /* 0x000fe400000000ff */
[----:B------:R-:W-:Y:S02]  /*6ec0*/  F2FP.F16.F32.PACK_AB R11, R19, R14 ;  /* 0x0000000e130b723e */ /* 0x000fe400000000ff */
[----:B------:R-:W-:Y:S02]  /*6ed0*/  @P6 LEA R0, R0, UR44, 0x3 ;  /* 0x0000002c00006c11 */ /* 0x000fe4000f8e18ff */
[----:B------:R-:W-:Y:S01]  /*6ee0*/  LEA R2, R61, UR44, 0x3 ;  /* 0x0000002c3d027c11 */ /* 0x000fe2000f8e18ff */
[----:B------:R3:W-:Y:S01]  /*6ef0*/  STSM.16.M88.4 [R59+0x1200], R8 ;  /* 0x001200083b007844 */ /* 0x0007e20000000200 */
[----:B------:R-:W-:Y:S02]  /*6f00*/  @P6 IADD3 R0, PT, PT, R0, 0x60, RZ ;  /* 0x0000006000006810 */ /* 0x000fe40007ffe0ff */
[----:B------:R-:W-:Y:S01]  /*6f10*/  @P6 SHF.L.U32 R3, R55, 0x1f, RZ ;  /* 0x0000001f37036819 */ /* 0x000fe200000006ff */
[----:B------:R-:W-:Y:S01]  /*6f20*/  @!PT LDS RZ, [RZ] ;  /* 0x00000000fffff984 */ /* 0x000fe20000000800 */
[----:B------:R-:W-:Y:S01]  /*6f30*/  @!PT LDS RZ, [RZ] ;  /* 0x00000000fffff984 */ /* 0x000fe20000000800 */
[----:B------:R-:W-:Y:S01]  /*6f40*/  @!PT LDS RZ, [RZ] ;  /* 0x00000000fffff984 */ /* 0x000fe20000000800 */
[----:B------:R-:W-:Y:S01]  /*6f50*/  @!PT LDS RZ, [RZ] ;  /* 0x00000000fffff984 */ /* 0x000fe20000000800 */
[----:B------:R4:W-:Y:S06]  /*6f60*/  MEMBAR.ALL.CTA ;  /* 0x0000000000007992 */ /* 0x0009ec0000008000 */
[----:B----4-:R-:W4:Y:S01]  /*6f70*/  FENCE.VIEW.ASYNC.S ;  /* 0x00000000000073c6 */ /* 0x010f220000000000 */
[----:B-1----:R-:W-:Y:S01]  /*6f80*/  @P6 PRMT R0, R65, 0x654, R0 ;  /* 0x0000065441006816 */ /* 0x002fe20000000000 */
[----:B----4-:R-:W-:Y:S06]  /*6f90*/  BAR.SYNC.DEFER_BLOCKING 0x1, 0x80 ;  /* 0x0042000000007b1d */ /* 0x010fec0000010000 */
[----:B------:R-:W-:Y:S05]  /*6fa0*/  @P0 BRA `(.L_x_115) ;  /* 0x0000000000280947 */ /* 0x000fea0003800000 */
[----:B------:R-:W1:Y:S01]  /*6fb0*/  LDCU.64 UR6, c[0x0][0x348] ;  /* 0x00006900ff0677ac */ /* 0x000e620008000a00 */
[----:B------:R-:W-:Y:S02]  /*6fc0*/  UIADD3 UR9, UPT, UPT, UR49, 0x20, URZ ;  /* 0x0000002031097890 */ /* 0x000fe4000fffe0ff */
[----:B------:R-:W-:Y:S01]  /*6fd0*/  UIADD3 UR8, UPT, UPT, UR44, 0x1200, URZ ;  /* 0x000012002c087890 */ /* 0x000fe2000fffe0ff */
[----:B------:R-:W-:Y:S01]  /*6fe0*/  UMOV UR10, UR50 ;  /* 0x00000032000a7c82 */ /* 0x000fe20008000000 */
[----:B------:R-:W-:Y:S01]  /*6ff0*/  UMOV UR11, UR36 ;  /* 0x00000024000b7c82 */ /* 0x000fe20008000000 */
[----:B-1----:R-:W-:Y:S04]  /*7000*/  UIADD3 UR4, UP0, UPT, UR6, 0x680, URZ ;  /* 0x0000068006047890 */ /* 0x002fe8000ff1e0ff */
[----:B------:R-:W-:Y:S09]  /*7010*/  UIADD3.X UR5, UPT, UPT, URZ, UR7, URZ, UP0, !UPT ;  /* 0x00000007ff057290 */ /* 0x000ff200087fe4ff */
[----:B------:R1:W-:Y:S01]  /*7020*/  UTMASTG.3D [UR8], [UR4] ;  /* 0x00000008040073b5 */ /* 0x0003e20008010000 */
[----:B------:R0:W-:Y:S01]  /*7030*/  UTMACMDFLUSH ;  /* 0x00000000000079b7 */ /* 0x0001e20000000000 */
[----:B-1----:R-:W-:Y:S04]  /*7040*/  DEPBAR.LE SB0, 0x1 ;  /* 0x000080400000791a */ /* 0x002fe80000000000 */
.L_x_115:
[----:B------:R-:W-:Y:S05]  /*7050*/  BSYNC.RECONVERGENT B0 ;  /* 0x0000000000007941 */ /* 0x000fea0003800200 */
.L_x_114:
[----:B------:R-:W-:Y:S01]  /*7060*/  BAR.SYNC.DEFER_BLOCKING 0x1, 0x80 ;  /* 0x0042000000007b1d */ /* 0x000fe20000010000 */
[----:B------:R-:W-:Y:S04]  /*7070*/  UIADD3 UR4, UPT, UPT, UR46, 0x1, URZ ;  /* 0x000000012e047890 */ /* 0x000fe8000fffe0ff */
[----:B------:R-:W-:Y:S04]  /*7080*/  UISETP.NE.AND UP0, UPT, UR4, 0x4, UPT ;  /* 0x000000040400788c */ /* 0x000fe8000bf05270 */
[----:B------:R-:W-:Y:S01]  /*7090*/  USEL UR45, UR4, URZ, UP0 ;  /* 0x000000ff042d7287 */ /* 0x000fe20008000000 */
[----:B------:R1:W-:Y:S01]  /*70a0*/  @P6 SYNCS.ARRIVE.TRANS64.RED.A1T0 RZ, [R0+URZ], RZ ;  /* 0x000000ff00ff69a7 */ /* 0x0003e200081004ff */
[----:B------:R-:W-:Y:S01]  /*70b0*/  BSSY B1, `(.L_x_116) ;  /* 0x0000014000017945 */ /* 0x000fe20003800000 */
[----:B------:R-:W4:Y:S02]  /*70c0*/  @P6 SYNCS.PHASECHK.TRANS64.TRYWAIT P0, [R2+URZ+0x40], R3 ;  /* 0x00004003020065a7 */ /* 0x000f2400080011ff */
[----:B----4-:R-:W-:Y:S01]  /*70d0*/  @P6 SEL R63, RZ, 0x1, !P0 ;  /* 0x00000001ff3f6807 */ /* 0x010fe20004000000 */
[----:B-1----:R-:W-:Y:S06]  /*70e0*/  @!P6 BRA `(.L_x_117) ;  /* 0x000000000040e947 */ /* 0x002fec0003800000 */
[----:B------:R-:W-:Y:S01]  /*70f0*/  ISETP.NE.AND P1, PT, R64, RZ, PT ;  /* 0x000000ff4000720c */ /* 0x000fe20003f25270 */
[----:B------:R-:W-:Y:S01]  /*7100*/  BSSY B0, `(.L_x_118) ;  /* 0x0000009000007945 */ /* 0x000fe20003800000 */
[----:B------:R-:W-:Y:S11]  /*7110*/  ISETP.NE.AND P0, PT, R63, RZ, PT ;  /* 0x000000ff3f00720c */ /* 0x000ff60003f05270 */
[----:B------:R-:W-:Y:S05]  /*7120*/  @P1 IMAD R3, R61, 0x1000, R62 ;  /* 0x000010003d031824 */ /* 0x000fea00078e023e */
[----:B------:R-:W-:Y:S05]  /*7130*/  @P1 IADD3 R0, PT, PT, R3, UR44, RZ ;  /* 0x0000002c03001c10 */ /* 0x000fea000fffe0ff */
[----:B------:R-:W-:Y:S01]  /*7140*/  @P1 IMAD.IADD R0, R56, 0x1, R0 ;  /* 0x0000000138001824 */ /* 0x000fe200078e0200 */
[----:B------:R-:W-:Y:S06]  /*7150*/  @P0 BRA `(.L_x_119) ;  /* 0x00000000000c0947 */ /* 0x000fec0003800000 */
[----:B------:R-:W-:Y:S04]  /*7160*/  SHF.L.U32 R4, R55, 0x1f, RZ ;  /* 0x0000001f37047819 */ /* 0x000fe800000006ff */
[----:B------:R-:W1:Y:S02]  /*7170*/  SYNCS.PHASECHK.TRANS64.TRYWAIT P0, [R2+URZ+0x40], R4 ;  /* 0x00004004020075a7 */ /* 0x000e6400080011ff */
[----:B-1----:R-:W-:Y:S05]  /*7180*/  @!P0 BRA `(.L_x_120) ;  /* 0x0000001c00988947 */ /* 0x002fea0003800000 */
.L_x_119:
[----:B------:R-:W-:Y:S05]  /*7190*/  BSYNC B0 ;  /* 0x0000000000007941 */ /* 0x000fea0003800000 */
.L_x_118:
[----:B------:R-:W-:Y:S02]  /*71a0*/  ISETP.NE.AND P0, PT, R64, RZ, PT ;  /* 0x000000ff4000720c */ /* 0x000fe40003f05270 */
[----:B------:R-:W-:Y:S11]  /*71b0*/  IADD3 R61, PT, PT, R61, 0x1, RZ ;  /* 0x000000013d3d7810 */ /* 0x000ff60007ffe0ff */
[----:B------:R-:W-:Y:S05]  /*71c0*/  @P0 WARPSYNC.ALL ;  /* 0x0000000000000948 */ /* 0x000fea0003800000 */
[----:B------:R4:W1:Y:S04]  /*71d0*/  @P0 LDSM.16.M88.4 R28, [R3+UR44+0x200] ;  /* 0x0002002c031c083b */ /* 0x0008680008000200 */
[----:B------:R4:W1:Y:S02]  /*71e0*/  @P0 LDSM.16.M88.4 R36, [R0+0x200] ;  /* 0x000200000024083b */ /* 0x0008640000000200 */
.L_x_117:
[----:B------:R-:W-:Y:S05]  /*71f0*/  BSYNC B1 ;  /* 0x0000000000017941 */ /* 0x000fea0003800000 */
.L_x_116:
[----:B----4-:R-:W-:Y:S05]  /*7200*/  VIADD R0, R25, 0x40 ;  /* 0x0000004019007836 */ /* 0x010fea0000000000 */
[----:B------:R-:W-:Y:S04]  /*7210*/  SHF.R.U32.HI R0, RZ, 0x15, R0 ;  /* 0x00000015ff007819 */ /* 0x000fe80000011600 */
[----:B------:R-:W-:Y:S11]  /*7220*/  LOP3.LUT P0, RZ, R0, 0x3, R46, 0x48, !PT ;  /* 0x0000000300ff7812 */ /* 0x000ff6000780482e */
[----:B------:R-:W-:Y:S02]  /*7230*/  @!UPT UIADD3 URZ, UPT, UPT, URZ, URZ, URZ ;  /* 0x000000fffffff290 */ /* 0x000fe4000fffe0ff */
[----:B------:R-:W-:Y:S05]  /*7240*/  @!P0 BRA `(.L_x_121) ;  /* 0x0000000000408947 */ /* 0x000fea0003800000 */
[----:B------:R-:W4:Y:S01]  /*7250*/  LDCU.64 UR8, c[0x4][0x70] ;  /* 0x01000e00ff0877ac */ /* 0x000f220008000a00 */
[----:B------:R-:W-:Y:S01]  /*7260*/  MOV R3, 0x0 ;  /* 0x0000000000037802 */ /* 0x000fe20000000f00 */
[----:B------:R-:W-:Y:S02]  /*7270*/  HFMA2 R12, -RZ, RZ, 0, 5.9604644775390625e-08 ;  /* 0x00000001ff0c7431 */ /* 0x000fe400000001ff */
[----:B---3--:R-:W-:Y:S02]  /*7280*/  IMAD.MOV.U32 R8, RZ, RZ, 0x192 ;  /* 0x00000192ff087424 */ /* 0x008fe400078e00ff */
[----:B------:R-:W-:Y:S01]  /*7290*/  IMAD.MOV.U32 R13, RZ, RZ, RZ ;  /* 0x000000ffff0d7224 */ /* 0x000fe200078e00ff */
[----:B------:R-:W3:Y:S01]  /*72a0*/  LDCU.64 UR6, c[0x4][0x78] ;  /* 0x01000f00ff0677ac */ /* 0x000ee20008000a00 */
[----:B-1----:R-:W1:Y:S01]  /*72b0*/  LDC.64 R2, c[0x4][R3] ;  /* 0x0100000003027b82 */ /* 0x002e620000000a00 */
[----:B------:R-:W5:Y:S01]  /*72c0*/  LDCU.64 UR4, c[0x4][0x10] ;  /* 0x01000200ff0477ac */ /* 0x000f620008000a00 */
[----:B----4-:R-:W-:Y:S01]  /*72d0*/  MOV R5, UR9 ;  /* 0x0000000900057c02 */ /* 0x010fe20008000f00 */
[----:B------:R-:W-:Y:S01]  /*72e0*/  IMAD.U32 R4, RZ, RZ, UR8 ;  /* 0x00000008ff047e24 */ /* 0x000fe2000f8e00ff */
[----:B---3--:R-:W-:Y:S01]  /*72f0*/  MOV R7, UR7 ;  /* 0x0000000700077c02 */ /* 0x008fe20008000f00 */
[----:B------:R-:W-:Y:S01]  /*7300*/  IMAD.U32 R6, RZ, RZ, UR6 ;  /* 0x00000006ff067e24 */ /* 0x000fe2000f8e00ff */
[----:B-----5:R-:W-:Y:S01]  /*7310*/  MOV R11, UR5 ;  /* 0x00000005000b7c02 */ /* 0x020fe20008000f00 */
[----:B------:R-:W-:Y:S02]  /*7320*/  IMAD.U32 R10, RZ, RZ, UR4 ;  /* 0x00000004ff0a7e24 */ /* 0x000fe4000f8e00ff */
[----:B------:R-:W-:Y:S07]  /*7330*/  LEPC R20, `(.L_x_121) ;  /* 0x000000001014794e */ /* 0x000fee0000000000 */
[----:B-12---:R-:W-:Y:S05]  /*7340*/  CALL.ABS.NOINC R2 ;  /* 0x0000000002007343 */ /* 0x006fea0003c00000 */
.L_x_121:
[----:B------:R-:W-:Y:S01]  /*7350*/  ISETP.NE.AND P6, PT, R58, RZ, PT ;  /* 0x000000ff3a00720c */ /* 0x000fe20003fc5270 */
[----:B------:R-:W-:Y:S05]  /*7360*/  WARPSYNC.ALL ;  /* 0x0000000000007948 */ /* 0x000fea0003800000 */
[----:B------:R-:W-:Y:S01]  /*7370*/  R2UR UR4, R25 ;  /* 0x00000000190472ca */ /* 0x000fe200000e0000 */
[--C-:B-1----:R-:W-:Y:S01]  /*7380*/  HADD2.F32 R3, -RZ, R28.reuse.H0_H0 ;  /* 0x2000001cff037230 */ /* 0x102fe20000004100 */
[----:B------:R-:W-:Y:S01]  /*7390*/  ISETP.NE.AND P0, PT, R57, RZ, PT ;  /* 0x000000ff3900720c */ /* 0x000fe20003f05270 */
[--C-:B------:R-:W-:Y:S01]  /*73a0*/  HADD2.F32 R20, -RZ, R29.reuse.H0_H0 ;  /* 0x2000001dff147230 */ /* 0x100fe20000004100 */
[----:B------:R-:W-:Y:S01]  /*73b0*/  BSSY.RECONVERGENT B0, `(.L_x_122) ;  /* 0x0000052000007945 */ /* 0x000fe20003800200 */
[----:B------:R-:W-:Y:S08]  /*73c0*/  HADD2.F32 R21, -RZ, R29.H1_H1 ;  /* 0x3000001dff157230 */ /* 0x000ff00000004100 */
[----:B---3--:R-:W1:Y:S02]  /*73d0*/  LDTM.16dp256bit.x4 R4, tmem[UR4+0x40] ;  /* 0x00004004000479ee */ /* 0x008e640008120000 */
[C---:B-1----:R-:W-:Y:S01]  /*73e0*/  FMUL R0, R24.reuse, R4 ;  /* 0x0000000418007220 */ /* 0x042fe20000400000 */
[----:B------:R-:W-:Y:S02]  /*73f0*/  HADD2.F32 R4, -RZ, R28.H1_H1 ;  /* 0x3000001cff047230 */ /* 0x000fe40000004100 */
[C---:B------:R-:W-:Y:S01]  /*7400*/  FMUL R2, R24.reuse, R5 ;  /* 0x0000000518027220 */ /* 0x040fe20000400000 */
[C---:B------:R-:W-:Y:S01]  /*7410*/  FMUL R7, R24.reuse, R7 ;  /* 0x0000000718077220 */ /* 0x040fe20000400000 */
[C---:B------:R-:W-:Y:S01]  /*7420*/  FFMA R0, R27.reuse, R3, R0 ;  /* 0x000000031b007223 */ /* 0x040fe20000000000 */
[C---:B------:R-:W-:Y:S01]  /*7430*/  FMUL R3, R24.reuse, R6 ;  /* 0x0000000618037220 */ /* 0x040fe20000400000 */
[C---:B------:R-:W-:Y:S01]  /*7440*/  FFMA R2, R27.reuse, R4, R2 ;  /* 0x000000041b027223 */ /* 0x040fe20000000002 */
[C---:B------:R-:W-:Y:S01]  /*7450*/  FMUL R4, R24.reuse, R8 ;  /* 0x0000000818047220 */ /* 0x040fe20000400000 */
[C---:B------:R-:W-:Y:S01]  /*7460*/  FMUL R8, R24.reuse, R12 ;  /* 0x0000000c18087220 */ /* 0x040fe20000400000 */
[----:B------:R-:W-:Y:S01]  /*7470*/  FMUL R12, R24, R16 ;  /* 0x00000010180c7220 */ /* 0x000fe20000400000 */
[C---:B------:R-:W-:Y:S01]  /*7480*/  FFMA R3, R27.reuse, R20, R3 ;  /* 0x000000141b037223 */ /* 0x040fe20000000003 */
[----:B------:R-:W-:Y:S01]  /*7490*/  F2FP.F16.F32.PACK_AB R32, R2, R0 ;  /* 0x000000000220723e */ /* 0x000fe200000000ff */
[--C-:B------:R-:W-:Y:S02]  /*74a0*/  HADD2.F32 R16, -RZ, R30.reuse.H0_H0 ;  /* 0x2000001eff107230 */ /* 0x100fe40000004100 */
[C---:B------:R-:W-:Y:S01]  /*74b0*/  FMUL R5, R24.reuse, R9 ;  /* 0x0000000918057220 */ /* 0x040fe20000400000 */
[----:B------:R-:W-:Y:S02]  /*74c0*/  HADD2.F32 R0, -RZ, R30.H1_H1 ;  /* 0x3000001eff007230 */ /* 0x000fe40000004100 */
[C---:B------:R-:W-:Y:S01]  /*74d0*/  FFMA R7, R27.reuse, R21, R7 ;  /* 0x000000151b077223 */ /* 0x040fe20000000007 */
[--C-:B------:R-:W-:Y:S02]  /*74e0*/  HADD2.F32 R2, -RZ, R31.reuse.H0_H0 ;  /* 0x2000001fff027230 */ /* 0x100fe40000004100 */
[C---:B------:R-:W-:Y:S01]  /*74f0*/  FMUL R6, R24.reuse, R10 ;  /* 0x0000000a18067220 */ /* 0x040fe20000400000 */
[C---:B------:R-:W-:Y:S01]  /*7500*/  FFMA R4, R27.reuse, R16, R4 ;  /* 0x000000101b047223 */ /* 0x040fe20000000004 */
[----:B------:R-:W-:Y:S01]  /*7510*/  FFMA R5, R27, R0, R5 ;  /* 0x000000001b057223 */ /* 0x000fe20000000005 */
[----:B------:R-:W-:Y:S01]  /*7520*/  F2FP.F16.F32.PACK_AB R33, R7, R3 ;  /* 0x000000030721723e */ /* 0x000fe200000000ff */
[----:B------:R-:W-:Y:S02]  /*7530*/  HADD2.F32 R16, -RZ, R31.H1_H1 ;  /* 0x3000001fff107230 */ /* 0x000fe40000004100 */
        /* <DEDUP_REMOVED lines=9> */
[C---:B------:R-:W-:Y:S01]  /*75d0*/  FFMA R8, R27.reuse, R0, R8 ;  /* 0x000000001b087223 */ /* 0x040fe20000000008 */
[C---:B------:R-:W-:Y:S01]  /*75e0*/  FFMA R9, R27.reuse, R2, R9 ;  /* 0x000000021b097223 */ /* 0x040fe20000000009 */
[----:B------:R-:W-:Y:S02]  /*75f0*/  HADD2.F32 R0, -RZ, R37.H1_H1 ;  /* 0x30000025ff007230 */ /* 0x000fe40000004100 */
[----:B------:R-:W-:Y:S01]  /*7600*/  FFMA R10, R27, R3, R10 ;  /* 0x000000031b0a7223 */ /* 0x000fe2000000000a */
[----:B------:R-:W-:Y:S01]  /*7610*/  F2FP.F16.F32.PACK_AB R35, R11, R6 ;  /* 0x000000060b23723e */ /* 0x000fe200000000ff */
[C---:B------:R-:W-:Y:S01]  /*7620*/  FMUL R15, R24.reuse, R15 ;  /* 0x0000000f180f7220 */ /* 0x040fe20000400000 */
[--C-:B------:R-:W-:Y:S02]  /*7630*/  HADD2.F32 R2, -RZ, R38.reuse.H0_H0 ;  /* 0x20000026ff027230 */ /* 0x100fe40000004100 */
[C---:B------:R-:W-:Y:S01]  /*7640*/  FMUL R13, R24.reuse, R17 ;  /* 0x00000011180d7220 */ /* 0x040fe20000400000 */
[----:B------:R-:W-:Y:S01]  /*7650*/  HADD2.F32 R3, -RZ, R38.H1_H1 ;  /* 0x30000026ff037230 */ /* 0x000fe20000004100 */
[----:B------:R1:W-:Y:S01]  /*7660*/  STSM.16.M88.4 [R60+0x2200], R32 ;  /* 0x002200203c007844 */ /* 0x0003e20000000200 */
[----:B------:R-:W-:Y:S01]  /*7670*/  F2FP.F16.F32.PACK_AB R8, R9, R8 ;  /* 0x000000080908723e */ /* 0x000fe200000000ff */
[--C-:B------:R-:W-:Y:S02]  /*7680*/  HADD2.F32 R4, -RZ, R39.reuse.H0_H0 ;  /* 0x20000027ff047230 */ /* 0x100fe40000004100 */
[C---:B------:R-:W-:Y:S01]  /*7690*/  FMUL R14, R24.reuse, R18 ;  /* 0x00000012180e7220 */ /* 0x040fe20000400000 */
[----:B------:R-:W-:Y:S02]  /*76a0*/  HADD2.F32 R5, -RZ, R39.H1_H1 ;  /* 0x30000027ff057230 */ /* 0x000fe40000004100 */
[C---:B------:R-:W-:Y:S01]  /*76b0*/  FFMA R15, R27.reuse, R0, R15 ;  /* 0x000000001b0f7223 */ /* 0x040fe2000000000f */
[----:B------:R-:W-:Y:S01]  /*76c0*/  MOV R0, UR45 ;  /* 0x0000002d00007c02 */ /* 0x000fe20008000f00 */
        /* <DEDUP_REMOVED lines=18> */
[----:B---3--:R-:W3:Y:S01]  /*77f0*/  FENCE.VIEW.ASYNC.S ;  /* 0x00000000000073c6 */ /* 0x008ee20000000000 */
[----:B------:R-:W-:Y:S01]  /*7800*/  @P6 PRMT R0, R65, 0x654, R0 ;  /* 0x0000065441006816 */ /* 0x000fe20000000000 */
[----:B---3--:R-:W-:Y:S06]  /*7810*/  BAR.SYNC.DEFER_BLOCKING 0x1, 0x80 ;  /* 0x0042000000007b1d */ /* 0x008fec0000010000 */
[----:B------:R-:W-:Y:S05]  /*7820*/  @P0 BRA `(.L_x_123) ;  /* 0x0000000000280947 */ /* 0x000fea0003800000 */
[----:B------:R-:W3:Y:S01]  /*7830*/  LDCU.64 UR6, c[0x0][0x348] ;  /* 0x00006900ff0677ac */ /* 0x000ee20008000a00 */
[----:B------:R-:W-:Y:S02]  /*7840*/  UIADD3 UR9, UPT, UPT, UR49, 0x40, URZ ;  /* 0x0000004031097890 */ /* 0x000fe4000fffe0ff */
[----:B------:R-:W-:Y:S01]  /*7850*/  UIADD3 UR8, UPT, UPT, UR44, 0x2200, URZ ;  /* 0x000022002c087890 */ /* 0x000fe2000fffe0ff */
[----:B------:R-:W-:Y:S01]  /*7860*/  UMOV UR10, UR50 ;  /* 0x00000032000a7c82 */ /* 0x000fe20008000000 */
[----:B------:R-:W-:Y:S01]  /*7870*/  UMOV UR11, UR36 ;  /* 0x00000024000b7c82 */ /* 0x000fe20008000000 */
[----:B---3--:R-:W-:Y:S04]  /*7880*/  UIADD3 UR4, UP0, UPT, UR6, 0x680, URZ ;  /* 0x0000068006047890 */ /* 0x008fe8000ff1e0ff */
[----:B------:R-:W-:Y:S09]  /*7890*/  UIADD3.X UR5, UPT, UPT, URZ, UR7, URZ, UP0, !UPT ;  /* 0x00000007ff057290 */ /* 0x000ff200087fe4ff */
[----:B------:R3:W-:Y:S01]  /*78a0*/  UTMASTG.3D [UR8], [UR4] ;  /* 0x00000008040073b5 */ /* 0x0007e20008010000 */
[----:B------:R0:W-:Y:S01]  /*78b0*/  UTMACMDFLUSH ;  /* 0x00000000000079b7 */ /* 0x0001e20000000000 */
[----:B---3--:R-:W-:Y:S04]  /*78c0*/  DEPBAR.LE SB0, 0x1 ;  /* 0x000080400000791a */ /* 0x008fe80000000000 */
.L_x_123:
[----:B------:R-:W-:Y:S05]  /*78d0*/  BSYNC.RECONVERGENT B0 ;  /* 0x0000000000007941 */ /* 0x000fea0003800200 */
.L_x_122:
        /* <DEDUP_REMOVED lines=8> */
[----:B---3--:R-:W-:Y:S06]  /*7960*/  @!P6 BRA `(.L_x_125) ;  /* 0x000000000040e947 */ /* 0x008fec0003800000 */
        /* <DEDUP_REMOVED lines=8> */
[----:B------:R-:W3:Y:S02]  /*79f0*/  SYNCS.PHASECHK.TRANS64.TRYWAIT P0, [R3+URZ+0x40], R0 ;  /* 0x00004000030075a7 */ /* 0x000ee400080011ff */
[----:B---3--:R-:W-:Y:S05]  /*7a00*/  @!P0 BRA `(.L_x_128) ;  /* 0x00000014008c8947 */ /* 0x008fea0003800000 */
.L_x_127:
[----:B------:R-:W-:Y:S05]  /*7a10*/  BSYNC B0 ;  /* 0x0000000000007941 */ /* 0x000fea0003800000 */
.L_x_126:
[----:B------:R-:W-:Y:S11]  /*7a20*/  ISETP.NE.AND P0, PT, R64, RZ, PT ;  /* 0x000000ff4000720c */ /* 0x000ff60003f05270 */
[----:B------:R-:W-:Y:S02]  /*7a30*/  @!UPT UIADD3 URZ, UPT, UPT, URZ, URZ, URZ ;  /* 0x000000fffffff290 */ /* 0x000fe4000fffe0ff */
[----:B------:R-:W-:Y:S05]  /*7a40*/  @P0 WARPSYNC.ALL ;  /* 0x0000000000000948 */ /* 0x000fea0003800000 */
[----:B------:R4:W1:Y:S04]  /*7a50*/  @P0 LDSM.16.M88.4 R28, [R61+UR44+0x200] ;  /* 0x0002002c3d1c083b */ /* 0x0008680008000200 */
[----:B------:R4:W1:Y:S02]  /*7a60*/  @P0 LDSM.16.M88.4 R36, [R2+0x200] ;  /* 0x000200000224083b */ /* 0x0008640000000200 */
.L_x_125:
[----:B------:R-:W-:Y:S05]  /*7a70*/  BSYNC B1 ;  /* 0x0000000000017941 */ /* 0x000fea0003800000 */
.L_x_124:
[----:B---3--:R-:W-:Y:S05]  /*7a80*/  VIADD R0, R25, 0x60 ;  /* 0x0000006019007836 */ /* 0x008fea0000000000 */
[----:B------:R-:W-:Y:S04]  /*7a90*/  SHF.R.U32.HI R0, RZ, 0x15, R0 ;  /* 0x00000015ff007819 */ /* 0x000fe80000011600 */
[----:B------:R-:W-:Y:S11]  /*7aa0*/  LOP3.LUT P0, RZ, R0, 0x3, R46, 0x48, !PT ;  /* 0x0000000300ff7812 */ /* 0x000ff6000780482e */
[----:B------:R-:W-:Y:S02]  /*7ab0*/  @!UPT UIADD3 URZ, UPT, UPT, URZ, URZ, URZ ;  /* 0x000000fffffff290 */ /* 0x000fe4000fffe0ff */
[----:B------:R-:W-:Y:S05]  /*7ac0*/  @!P0 BRA `(.L_x_129) ;  /* 0x0000000000408947 */ /* 0x000fea0003800000 */
[----:B------:R-:W3:Y:S01]  /*7ad0*/  LDCU.64 UR8, c[0x4][0x70] ;  /* 0x01000e00ff0877ac */ /* 0x000ee20008000a00 */
[----:B------:R-:W-:Y:S01]  /*7ae0*/  MOV R3, 0x0 ;  /* 0x0000000000037802 */ /* 0x000fe20000000f00 */
[----:B------:R-:W-:Y:S02]  /*7af0*/  HFMA2 R12, -RZ, RZ, 0, 5.9604644775390625e-08 ;  /* 0x00000001ff0c7431 */ /* 0x000fe400000001ff */
[----:B-1----:R-:W-:Y:S02]  /*7b00*/  IMAD.MOV.U32 R8, RZ, RZ, 0x192 ;  /* 0x00000192ff087424 */ /* 0x002fe400078e00ff */
[----:B------:R-:W-:Y:S01]  /*7b10*/  IMAD.MOV.U32 R13, RZ, RZ, RZ ;  /* 0x000000ffff0d7224 */ /* 0x000fe200078e00ff */
[----:B------:R-:W1:Y:S01]  /*7b20*/  LDCU.64 UR6, c[0x4][0x78] ;  /* 0x01000f00ff0677ac */ /* 0x000e620008000a00 */
[----:B----4-:R-:W4:Y:S01]  /*7b30*/  LDC.64 R2, c[0x4][R3] ;  /* 0x0100000003027b82 */ /* 0x010f220000000a00 */
        /* <DEDUP_REMOVED lines=9> */
.L_x_129:
[----:B------:R-:W-:Y:S01]  /*7bd0*/  ISETP.NE.AND P0, PT, R57, RZ, PT ;  /* 0x000000ff3900720c */ /* 0x000fe20003f05270 */
[----:B------:R-:W-:Y:S05]  /*7be0*/  WARPSYNC.ALL ;  /* 0x0000000000007948 */ /* 0x000fea0003800000 */
[----:B------:R-:W-:Y:S01]  /*7bf0*/  R2UR UR4, R25 ;  /* 0x00000000190472ca */ /* 0x000fe200000e0000 */
[----:B------:R-:W3:Y:S01]  /*7c00*/  S2UR UR5, SR_CgaCtaId ;  /* 0x00000000000579c3 */ /* 0x000ee20000008800 */
[--C-:B-1----:R-:W-:Y:S01]  /*7c10*/  HADD2.F32 R0, -RZ, R28.reuse.H0_H0 ;  /* 0x2000001cff007230 */ /* 0x102fe20000004100 */
[----:B------:R-:W-:Y:S01]  /*7c20*/  BSSY.RECONVERGENT B0, `(.L_x_130) ;  /* 0x0000052000007945 */ /* 0x000fe20003800200 */
[----:B----4-:R-:W-:Y:S02]  /*7c30*/  HADD2.F32 R2, -RZ, R28.H1_H1 ;  /* 0x3000001cff027230 */ /* 0x010fe40000004100 */
[--C-:B------:R-:W-:Y:S02]  /*7c40*/  HADD2.F32 R3, -RZ, R29.reuse.H0_H0 ;  /* 0x2000001dff037230 */ /* 0x100fe40000004100 */
[----:B------:R-:W-:Y:S02]  /*7c50*/  HADD2.F32 R20, -RZ, R29.H1_H1 ;  /* 0x3000001dff147230 */ /* 0x000fe40000004100 */
[--C-:B------:R-:W-:Y:S02]  /*7c60*/  HADD2.F32 R21, -RZ, R30.reuse.H0_H0 ;  /* 0x2000001eff157230 */ /* 0x100fe40000004100 */
[----:B------:R-:W-:Y:S01]  /*7c70*/  HADD2.F32 R25, -RZ, R30.H1_H1 ;  /* 0x3000001eff197230 */ /* 0x000fe20000004100 */
[----:B------:R-:W1:Y:S01]  /*7c80*/  LDTM.16dp256bit.x4 R4, tmem[UR4+0x60] ;  /* 0x00006004000479ee */ /* 0x000e620008120000 */
[----:B------:R-:W-:Y:S01]  /*7c90*/  R2UR UR4, R26 ;  /* 0x000000001a0472ca */ /* 0x000fe200000e0000 */
[----:B------:R-:W-:Y:S01]  /*7ca0*/  NOP ;  /* 0x0000000000007918 */ /* 0x000fe20000000000 */
[--C-:B------:R-:W-:Y:S02]  /*7cb0*/  HADD2.F32 R26, -RZ, R31.reuse.H0_H0 ;  /* 0x2000001fff1a7230 */ /* 0x100fe40000004100 */
[----:B------:R-:W-:Y:S02]  /*7cc0*/  HADD2.F32 R28, -RZ, R31.H1_H1 ;  /* 0x3000001fff1c7230 */ /* 0x000fe40000004100 */
[--C-:B------:R-:W-:Y:S02]  /*7cd0*/  HADD2.F32 R29, -RZ, R36.reuse.H0_H0 ;  /* 0x20000024ff1d7230 */ /* 0x100fe40000004100 */
[----:B------:R-:W-:Y:S02]  /*7ce0*/  HADD2.F32 R30, -RZ, R36.H1_H1 ;  /* 0x30000024ff1e7230 */ /* 0x000fe40000004100 */
[--C-:B------:R-:W-:Y:S02]  /*7cf0*/  HADD2.F32 R31, -RZ, R37.reuse.H0_H0 ;  /* 0x20000025ff1f7230 */ /* 0x100fe40000004100 */
[----:B------:R-:W-:Y:S01]  /*7d00*/  HADD2.F32 R32, -RZ, R37.H1_H1 ;  /* 0x30000025ff207230 */ /* 0x000fe20000004100 */
[----:B------:R-:W-:Y:S01]  /*7d10*/  UIADD3 UR4, UPT, UPT, UR4, 0xd0, URZ ;  /* 0x000000d004047890 */ /* 0x000fe2000fffe0ff */
[--C-:B------:R-:W-:Y:S02]  /*7d20*/  HADD2.F32 R33, -RZ, R38.reuse.H0_H0 ;  /* 0x20000026ff217230 */ /* 0x100fe40000004100 */
[----:B------:R-:W-:Y:S02]  /*7d30*/  HADD2.F32 R34, -RZ, R38.H1_H1 ;  /* 0x30000026ff227230 */ /* 0x000fe40000004100 */
[--C-:B------:R-:W-:Y:S02]  /*7d40*/  HADD2.F32 R35, -RZ, R39.reuse.H0_H0 ;  /* 0x20000027ff237230 */ /* 0x100fe40000004100 */
[----:B------:R-:W-:Y:S02]  /*7d50*/  HADD2.F32 R36, -RZ, R39.H1_H1 ;  /* 0x30000027ff247230 */ /* 0x000fe40000004100 */
[C---:B-1----:R-:W-:Y:S01]  /*7d60*/  FMUL R4, R24.reuse, R4 ;  /* 0x0000000418047220 */ /* 0x042fe20000400000 */
[----:B---3--:R-:W-:Y:S01]  /*7d70*/  UPRMT UR4, UR5, 0x654, UR4 ;  /* 0x0000065405047896 */ /* 0x008fe20008000004 */
[C---:B------:R-:W-:Y:S01]  /*7d80*/  FMUL R5, R24.reuse, R5 ;  /* 0x0000000518057220 */ /* 0x040fe20000400000 */
[C---:B------:R-:W-:Y:S01]  /*7d90*/  FMUL R6, R24.reuse, R6 ;  /* 0x0000000618067220 */ /* 0x040fe20000400000 */
[C---:B------:R-:W-:Y:S01]  /*7da0*/  FFMA R4, R27.reuse, R0, R4 ;  /* 0x000000001b047223 */ /* 0x040fe20000000004 */
[C---:B------:R-:W-:Y:S01]  /*7db0*/  FMUL R7, R24.reuse, R7 ;  /* 0x0000000718077220 */ /* 0x040fe20000400000 */
[C---:B------:R-:W-:Y:S01]  /*7dc0*/  FFMA R5, R27.reuse, R2, R5 ;  /* 0x000000021b057223 */ /* 0x040fe20000000005 */
[C---:B------:R-:W-:Y:S01]  /*7dd0*/  FFMA R6, R27.reuse, R3, R6 ;  /* 0x000000031b067223 */ /* 0x040fe20000000006 */
[C---:B------:R-:W-:Y:S01]  /*7de0*/  FMUL R8, R24.reuse, R8 ;  /* 0x0000000818087220 */ /* 0x040fe20000400000 */
[----:B------:R-:W-:Y:S01]  /*7df0*/  FFMA R7, R27, R20, R7 ;  /* 0x000000141b077223 */ /* 0x000fe20000000007 */
[----:B------:R-:W-:Y:S01]  /*7e00*/  SYNCS.ARRIVE.TRANS64.RED.A1T0 RZ, [UR4], RZ ;  /* 0x000000ffffff79a7 */ /* 0x000fe20008100404 */
[----:B------:R-:W-:Y:S01]  /*7e10*/  F2FP.F16.F32.PACK_AB R4, R5, R4 ;  /* 0x000000040504723e */ /* 0x000fe200000000ff */
[----:B------:R-:W-:Y:S01]  /*7e20*/  FFMA R8, R27, R21, R8 ;  /* 0x000000151b087223 */ /* 0x000fe20000000008 */
[C---:B------:R-:W-:Y:S01]  /*7e30*/  FMUL R9, R24.reuse, R9 ;  /* 0x0000000918097220 */ /* 0x040fe20000400000 */
[----:B------:R-:W-:Y:S01]  /*7e40*/  F2FP.F16.F32.PACK_AB R5, R7, R6 ;  /* 0x000000060705723e */ /* 0x000fe200000000ff */
[C---:B------:R-:W-:Y:S01]  /*7e50*/  FMUL R0, R24.reuse, R10 ;  /* 0x0000000a18007220 */ /* 0x040fe20000400000 */
[C---:B------:R-:W-:Y:S01]  /*7e60*/  FMUL R2, R24.reuse, R11 ;  /* 0x0000000b18027220 */ /* 0x040fe20000400000 */
[C---:B------:R-:W-:Y:S01]  /*7e70*/  FMUL R3, R24.reuse, R12 ;  /* 0x0000000c18037220 */ /* 0x040fe20000400000 */
[C---:B------:R-:W-:Y:S01]  /*7e80*/  FFMA R9, R27.reuse, R25, R9 ;  /* 0x000000191b097223 */ /* 0x040fe20000000009 */
[C---:B------:R-:W-:Y:S01]  /*7e90*/  FMUL R10, R24.reuse, R13 ;  /* 0x0000000d180a7220 */ /* 0x040fe20000400000 */
[C---:B------:R-:W-:Y:S01]  /*7ea0*/  FFMA R0, R27.reuse, R26, R0 ;  /* 0x0000001a1b007223 */ /* 0x040fe20000000000 */
[C---:B------:R-:W-:Y:S01]  /*7eb0*/  FMUL R11, R24.reuse, R14 ;  /* 0x0000000e180b7220 */ /* 0x040fe20000400000 */
[C---:B------:R-:W-:Y:S01]  /*7ec0*/  FFMA R2, R27.reuse, R28, R2 ;  /* 0x0000001c1b027223 */ /* 0x040fe20000000002 */
[C---:B------:R-:W-:Y:S01]  /*7ed0*/  FMUL R15, R24.reuse, R15 ;  /* 0x0000000f180f7220 */ /* 0x040fe20000400000 */
[C---:B------:R-:W-:Y:S01]  /*7ee0*/  FMUL R12, R24.reuse, R16 ;  /* 0x00000010180c7220 */ /* 0x040fe20000400000 */
[C---:B------:R-:W-:Y:S01]  /*7ef0*/  FFMA R3, R27.reuse, R29, R3 ;  /* 0x0000001d1b037223 */ /* 0x040fe20000000003 */
[C---:B------:R-:W-:Y:S01]  /*7f00*/  FMUL R13, R24.reuse, R17 ;  /* 0x00000011180d7220 */ /* 0x040fe20000400000 */
[C---:B------:R-:W-:Y:S01]  /*7f10*/  FFMA R10, R27.reuse, R30, R10 ;  /* 0x0000001e1b0a7223 */ /* 0x040fe2000000000a */
[C---:B------:R-:W-:Y:S01]  /*7f20*/  FMUL R14, R24.reuse, R18 ;  /* 0x00000012180e7220 */ /* 0x040fe20000400000 */
[C---:B------:R-:W-:Y:S01]  /*7f30*/  FFMA R11, R27.reuse, R31, R11 ;  /* 0x0000001f1b0b7223 */ /* 0x040fe2000000000b */
        /* <DEDUP_REMOVED lines=32> */
.L_x_131:
[----:B------:R-:W-:Y:S05]  /*8140*/  BSYNC.RECONVERGENT B0 ;  /* 0x0000000000007941 */ /* 0x000fea0003800200 */
.L_x_130:
[----:B------:R-:W-:Y:S01]  /*8150*/  BAR.SYNC.DEFER_BLOCKING 0x1, 0x80 ;  /* 0x0042000000007b1d */ /* 0x000fe20000010000 */
[----:B------:R-:W-:Y:S01]  /*8160*/  UISETP.NE.AND UP0, UPT, UR47, -0x4, UPT ;  /* 0xfffffffc2f00788c */ /* 0x000fe2000bf05270 */
[----:B------:R-:W-:Y:S08]  /*8170*/  IADD3 R22, PT, PT, R22, 0x1, RZ ;  /* 0x0000000116167810 */ /* 0x000ff00007ffe0ff */
[----:B------:R-:W-:Y:S05]  /*8180*/  BRA.U !UP0, `(.L_x_132) ;  /* 0x0000000108247547 */ /* 0x000fea000b800000 */
[----:B------:R-:W-:Y:S01]  /*8190*/  ISETP.NE.AND P0, PT, R58, RZ, PT ;  /* 0x000000ff3a00720c */ /* 0x000fe20003f05270 */
[----:B------:R-:W-:Y:S01]  /*81a0*/  IMAD.U32 R0, RZ, RZ, UR46 ;  /* 0x0000002eff007e24 */ /* 0x000fe2000f8e00ff */
[----:B------:R-:W-:Y:S04]  /*81b0*/  UIADD3 UR4, UPT, UPT, UR46, 0x1, URZ ;  /* 0x000000012e047890 */ /* 0x000fe8000fffe0ff */
[----:B------:R-:W-:Y:S04]  /*81c0*/  UISETP.NE.AND UP0, UPT, UR4, 0x4, UPT ;  /* 0x000000040400788c */ /* 0x000fe8000bf05270 */
[----:B------:R-:W-:Y:S03]  /*81d0*/  USEL UR46, UR4, URZ, UP0 ;  /* 0x000000ff042e7287 */ /* 0x000fe60008000000 */
[----:B------:R-:W-:Y:S05]  /*81e0*/  @P0 LEA R0, R0, UR44, 0x3 ;  /* 0x0000002c00000c11 */ /* 0x000fea000f8e18ff */
[----:B------:R-:W-:Y:S05]  /*81f0*/  @P0 VIADD R0, R0, 0x60 ;  /* 0x0000006000000836 */ /* 0x000fea0000000000 */
[----:B------:R-:W-:Y:S04]  /*8200*/  @P0 PRMT R0, R65, 0x654, R0 ;  /* 0x0000065441000816 */ /* 0x000fe80000000000 */
[----:B------:R3:W-:Y:S03]  /*8210*/  @P0 SYNCS.ARRIVE.TRANS64.RED.A1T0 RZ, [R0+URZ], RZ ;  /* 0x000000ff00ff09a7 */ /* 0x0007e600081004ff */
.L_x_132:
[----:B------:R-:W-:Y:S01]  /*8220*/  R2UR UR5, R47 ;  /* 0x000000002f0572ca */ /* 0x000fe200000e0000 */
[----:B------:R-:W-:Y:S01]  /*8230*/  UISETP.NE.AND UP0, UPT, UR61, URZ, UPT ;  /* 0x000000ff3d00728c */ /* 0x000fe2000bf05270 */
[----:B------:R-:W-:Y:S01]  /*8240*/  R2UR UR4, R48 ;  /* 0x00000000300472ca */ /* 0x000fe200000e0000 */
[----:B------:R-:W-:Y:S01]  /*8250*/  UIADD3 UR47, UPT, UPT, UR47, 0x4, URZ ;  /* 0x000000042f2f7890 */ /* 0x000fe2000fffe0ff */
[----:B------:R-:W-:Y:S01]  /*8260*/  ISETP.NE.AND P0, PT, R52, 0x2, PT ;  /* 0x000000023400780c */ /* 0x000fe20003f05270 */
[----:B------:R-:W-:Y:S01]  /*8270*/  UMOV UR36, UR60 ;  /* 0x0000003c00247c82 */ /* 0x000fe20008000000 */
[----:B------:R-:W-:Y:S02]  /*8280*/  ISETP.NE.AND P1, PT, R22, 0x4, PT ;  /* 0x000000041600780c */ /* 0x000fe40003f25270 */
[----:B------:R-:W-:Y:S02]  /*8290*/  SEL R2, RZ, 0x1, P0 ;  /* 0x00000001ff027807 */ /* 0x000fe40000000000 */
[----:B---3--:R-:W-:Y:S02]  /*82a0*/  SEL R0, RZ, 0x1, P1 ;  /* 0x00000001ff007807 */ /* 0x008fe40000800000 */
[----:B------:R-:W-:Y:S01]  /*82b0*/  LOP3.LUT R53, R53, R2, RZ, 0x3c, !PT ;  /* 0x0000000235357212 */ /* 0x000fe200078e3cff */
[----:B------:R-:W-:Y:S01]  /*82c0*/  UIADD3 UR20, UPT, UPT, UR37, UR5, URZ ;  /* 0x0000000525147290 */ /* 0x000fe2000fffe0ff */
[----:B------:R-:W-:Y:S01]  /*82d0*/  LOP3.LUT R54, R54, R0, RZ, 0x3c, !PT ;  /* 0x0000000036367212 */ /* 0x000fe200078e3cff */
[----:B------:R-:W-:Y:S01]  /*82e0*/  UIADD3 UR16, UPT, UPT, UR38, UR4, URZ ;  /* 0x0000000426107290 */ /* 0x000fe2000fffe0ff */
[----:B------:R-:W-:Y:S02]  /*82f0*/  SEL R52, R52, RZ, P0 ;  /* 0x000000ff34347207 */ /* 0x000fe40000000000 */
[----:B------:R-:W-:Y:S01]  /*8300*/  SEL R22, R22, RZ, P1 ;  /* 0x000000ff16167207 */ /* 0x000fe20000800000 */
[----:B------:R-:W-:Y:S08]  /*8310*/  BRA.U UP0, `(.L_x_133) ;  /* 0xffffffcd00b07547 */ /* 0x000ff0000b83ffff */
[----:B------:R-:W-:-:S13]  /*8320*/  R2UR UR4, R49 ;  /* 0x00000000310472ca */ /* 0x000fda00000e0000 */
[----:B------:R-:W-:-:S09]  /*8330*/  UISETP.NE.AND UP0, UPT, UR4, URZ, UPT ;  /* 0x000000ff0400728c */ /* 0x000fd2000bf05270 */
[----:B------:R-:W-:Y:S05]  /*8340*/  BRA.U !UP0, `(.L_x_134) ;  /* 0x0000000108487547 */ /* 0x000fea000b800000 */
[----:B------:R-:W3:Y:S02]  /*8350*/  LDCU.64 UR4, c[0x0][0x890] ;  /* 0x00011200ff0477ac */ /* 0x000ee40008000a00 */
[----:B---3--:R-:W-:-:S04]  /*8360*/  UISETP.NE.U32.AND UP0, UPT, UR4, URZ, UPT ;  /* 0x000000ff0400728c */ /* 0x008fc8000bf05070 */
[----:B------:R-:W-:-:S09]  /*8370*/  UISETP.NE.AND.EX UP0, UPT, UR5, URZ, UPT, UP0 ;  /* 0x000000ff0500728c */ /* 0x000fd2000bf05300 */
[----:B------:R-:W-:Y:S05]  /*8380*/  BRA.U UP0, `(.L_x_135) ;  /* 0x00000001000c7547 */ /* 0x000fea000b800000 */
[----:B------:R-:W-:-:S13]  /*8390*/  FSETP.NEU.AND P0, PT, R27, RZ, PT ;  /* 0x000000ff1b00720b */ /* 0x000fda0003f0d000 */
[----:B------:R-:W-:Y:S05]  /*83a0*/  @!P0 EXIT ;  /* 0x000000000000894d */ /* 0x000fea0003800000 */
[----:B------:R-:W-:Y:S05]  /*83b0*/  BRA `(.L_x_134) ;  /* 0x00000000002c7947 */ /* 0x000fea0003800000 */
.L_x_135:
[----:B------:R-:W-:Y:S01]  /*83c0*/  ISETP.NE.AND P0, PT, R51, RZ, PT ;  /* 0x000000ff3300720c */ /* 0x000fe20003f05270 */
[----:B------:R-:W-:-:S12]  /*83d0*/  BSSY.RECONVERGENT B0, `(.L_x_134) ;  /* 0x0000009000007945 */ /* 0x000fd80003800200 */
[----:B------:R-:W-:Y:S05]  /*83e0*/  @P0 BRA `(.L_x_136) ;  /* 0x0000000000140947 */ /* 0x000fea0003800000 */
[----:B------:R-:W3:Y:S02]  /*83f0*/  LDCU.64 UR4, c[0x0][0x888] ;  /* 0x00011100ff0477ac */ /* 0x000ee40008000a00 */
[----:B---3--:R-:W-:-:S04]  /*8400*/  ISETP.NE.U32.AND P0, PT, RZ, UR4, PT ;  /* 0x00000004ff007c0c */ /* 0x008fc8000bf05070 */
[----:B------:R-:W-:-:S13]  /*8410*/  ISETP.NE.AND.EX P0, PT, RZ, UR5, PT, P0 ;  /* 0x00000005ff007c0c */ /* 0x000fda000bf05300 */
[----:B------:R-:W-:Y:S05]  /*8420*/  @!P0 EXIT ;  /* 0x000000000000894d */ /* 0x000fea0003800000 */
[----:B------:R-:W-:Y:S05]  /*8430*/  BRA `(.L_x_137) ;  /* 0x0000000000087947 */ /* 0x000fea0003800000 */
.L_x_136:
[----:B------:R-:W-:-:S13]  /*8440*/  FSETP.NEU.AND P0, PT, R27, RZ, PT ;  /* 0x000000ff1b00720b */ /* 0x000fda0003f0d000 */
[----:B------:R-:W-:Y:S05]  /*8450*/  @!P0 EXIT ;  /* 0x000000000000894d */ /* 0x000fea0003800000 */
.L_x_137:
[----:B------:R-:W-:Y:S05]  /*8460*/  BSYNC.RECONVERGENT B0 ;  /* 0x0000000000007941 */ /* 0x000fea0003800200 */
.L_x_134:
[----:B------:R-:W3:Y:S01]  /*8470*/  S2UR UR5, SR_CgaCtaId ;  /* 0x00000000000579c3 */ /* 0x000ee20000008800 */
[----:B------:R-:W-:Y:S01]  /*8480*/  ULEA UR4, UR46, UR44, 0x3 ;  /* 0x0000002c2e047291 */ /* 0x000fe2000f8e18ff */
[----:B------:R-:W-:-:S04]  /*8490*/  DEPBAR.LE SB0, 0x0 ;  /* 0x000080000000791a */ /* 0x000fc80000000000 */
[----:B------:R-:W-:-:S04]  /*84a0*/  UIADD3 UR4, UPT, UPT, UR4, 0x60, URZ ;  /* 0x0000006004047890 */ /* 0x000fc8000fffe0ff */
[----:B---3--:R-:W-:-:S09]  /*84b0*/  UPRMT UR4, UR5, 0x654, UR4 ;  /* 0x0000065405047896 */ /* 0x008fd20008000004 */
[----:B------:R-:W-:Y:S01]  /*84c0*/  SYNCS.ARRIVE.TRANS64.RED.A1T0 RZ, [UR4], RZ ;  /* 0x000000ffffff79a7 */ /* 0x000fe20008100404 */
[----:B------:R-:W-:Y:S05]  /*84d0*/  EXIT ;  /* 0x000000000000794d */ /* 0x000fea0003800000 */
.L_x_24:
[----:B--2---:R2:W3:Y:S02]  /*84e0*/  SYNCS.PHASECHK.TRANS64.TRYWAIT P0, [R0+URZ+0x100], R2 ;  /* 0x00010002000075a7 */ /* 0x0044e400080011ff */
[----:B---3--:R-:W-:Y:S05]  /*84f0*/  @!P0 NANOSLEEP.SYNCS 0x989680 ;  /* 0x009896800000895d */ /* 0x008fea0003900000 */
[----:B------:R-:W3:Y:S02]  /*8500*/  @!P0 SYNCS.PHASECHK.TRANS64 P0, [R0+URZ+0x100], R2 ;  /* 0x00010002000085a7 */ /* 0x000ee400080010ff */
[----:B---3--:R-:W-:Y:S05]  /*8510*/  @!P0 BRA `(.L_x_24) ;  /* 0xfffffffc00f08947 */ /* 0x008fea000383ffff */
[----:B------:R-:W-:Y:S05]  /*8520*/  BRA `(.L_x_138) ;  /* 0xffffff9000f47947 */ /* 0x000fea000383ffff */
.L_x_27:
[----:B--2---:R-:W-:-:S07]  /*8530*/  MOV R0, UR33 ;  /* 0x0000002100007c02 */ /* 0x004fce0008000f00 */
.L_x_139:
[----:B--2---:R2:W3:Y:S02]  /*8540*/  SYNCS.PHASECHK.TRANS64.TRYWAIT P0, [R0+URZ+0x20], R3 ;  /* 0x00002003000075a7 */ /* 0x0044e400080011ff */
[----:B---3--:R-:W-:Y:S05]  /*8550*/  @!P0 NANOSLEEP.SYNCS 0x989680 ;  /* 0x009896800000895d */ /* 0x008fea0003900000 */
[----:B------:R-:W3:Y:S02]  /*8560*/  @!P0 SYNCS.PHASECHK.TRANS64 P0, [R0+URZ+0x20], R3 ;  /* 0x00002003000085a7 */ /* 0x000ee400080010ff */
[----:B---3--:R-:W-:Y:S05]  /*8570*/  @!P0 BRA `(.L_x_139) ;  /* 0xfffffffc00f08947 */ /* 0x008fea000383ffff */
[----:B------:R-:W-:Y:S05]  /*8580*/  BRA `(.L_x_26) ;  /* 0xffffff9400347947 */ /* 0x000fea000383ffff */
.L_x_34:
[----:B-1----:R-:W-:-:S07]  /*8590*/  MOV R0, UR17 ;  /* 0x0000001100007c02 */ /* 0x002fce0008000f00 */
.L_x_140:
[----:B-1----:R1:W2:Y:S02]  /*85a0*/  SYNCS.PHASECHK.TRANS64.TRYWAIT P0, [R0+URZ+0x20], R3 ;  /* 0x00002003000075a7 */ /* 0x0022a400080011ff */
[----:B--2---:R-:W-:Y:S05]  /*85b0*/  @!P0 NANOSLEEP.SYNCS 0x989680 ;  /* 0x009896800000895d */ /* 0x004fea0003900000 */
[----:B------:R-:W2:Y:S02]  /*85c0*/  @!P0 SYNCS.PHASECHK.TRANS64 P0, [R0+URZ+0x20], R3 ;  /* 0x00002003000085a7 */ /* 0x000ea400080010ff */
[----:B--2---:R-:W-:Y:S05]  /*85d0*/  @!P0 BRA `(.L_x_140) ;  /* 0xfffffffc00f08947 */ /* 0x004fea000383ffff */
[----:B------:R-:W-:Y:S05]  /*85e0*/  BRA `(.L_x_33) ;  /* 0xffffff9400f47947 */ /* 0x000fea000383ffff */
.L_x_39:
[----:B-1----:R1:W2:Y:S02]  /*85f0*/  SYNCS.PHASECHK.TRANS64.TRYWAIT P0, [R3+URZ+0x90], R0 ;  /* 0x00009000030075a7 */ /* 0x0022a400080011ff */
[----:B--2---:R-:W-:Y:S05]  /*8600*/  @!P0 NANOSLEEP.SYNCS 0x989680 ;  /* 0x009896800000895d */ /* 0x004fea0003900000 */
[----:B------:R-:W2:Y:S02]  /*8610*/  @!P0 SYNCS.PHASECHK.TRANS64 P0, [R3+URZ+0x90], R0 ;  /* 0x00009000030085a7 */ /* 0x000ea400080010ff */
[----:B--2---:R-:W-:Y:S05]  /*8620*/  @!P0 BRA `(.L_x_39) ;  /* 0xfffffffc00f08947 */ /* 0x004fea000383ffff */
[----:B------:R-:W-:Y:S05]  /*8630*/  BRA `(.L_x_141) ;  /* 0xffffff9800947947 */ /* 0x000fea000383ffff */
.L_x_43:
[----:B------:R-:W-:-:S07]  /*8640*/  MOV R0, UR4 ;  /* 0x0000000400007c02 */ /* 0x000fce0008000f00 */
.L_x_142:
[----:B-1----:R1:W2:Y:S02]  /*8650*/  SYNCS.PHASECHK.TRANS64.TRYWAIT P0, [R0+URZ], R2 ;  /* 0x00000002000075a7 */ /* 0x0022a400080011ff */
[----:B--2---:R-:W-:Y:S05]  /*8660*/  @!P0 NANOSLEEP.SYNCS 0x989680 ;  /* 0x009896800000895d */ /* 0x004fea0003900000 */
[----:B------:R-:W2:Y:S02]  /*8670*/  @!P0 SYNCS.PHASECHK.TRANS64 P0, [R0+URZ], R2 ;  /* 0x00000002000085a7 */ /* 0x000ea400080010ff */
[----:B--2---:R-:W-:Y:S05]  /*8680*/  @!P0 BRA `(.L_x_142) ;  /* 0xfffffffc00f08947 */ /* 0x004fea000383ffff */
[----:B------:R-:W-:Y:S05]  /*8690*/  BRA `(.L_x_143) ;  /* 0xffffffa000407947 */ /* 0x000fea000383ffff */
.L_x_44:
[----:B------:R-:W-:-:S07]  /*86a0*/  MOV R0, UR5 ;  /* 0x0000000500007c02 */ /* 0x000fce0008000f00 */
.L_x_144:
[----:B-1----:R1:W2:Y:S02]  /*86b0*/  SYNCS.PHASECHK.TRANS64.TRYWAIT P0, [R0+URZ], R3 ;  /* 0x00000003000075a7 */ /* 0x0022a400080011ff */
[----:B--2---:R-:W-:Y:S05]  /*86c0*/  @!P0 NANOSLEEP.SYNCS 0x989680 ;  /* 0x009896800000895d */ /* 0x004fea0003900000 */
[----:B------:R-:W2:Y:S02]  /*86d0*/  @!P0 SYNCS.PHASECHK.TRANS64 P0, [R0+URZ], R3 ;  /* 0x00000003000085a7 */ /* 0x000ea400080010ff */
[----:B--2---:R-:W-:Y:S05]  /*86e0*/  @!P0 BRA `(.L_x_144) ;  /* 0xfffffffc00f08947 */ /* 0x004fea000383ffff */
[----:B------:R-:W-:Y:S05]  /*86f0*/  BRA `(.L_x_145) ;  /* 0xffffffa0004c7947 */ /* 0x000fea000383ffff */
.L_x_45:
[----:B------:R-:W-:-:S07]  /*8700*/  MOV R0, UR5 ;  /* 0x0000000500007c02 */ /* 0x000fce0008000f00 */
.L_x_146:
[----:B-1----:R1:W2:Y:S02]  /*8710*/  SYNCS.PHASECHK.TRANS64.TRYWAIT P0, [R0+URZ], R3 ;  /* 0x00000003000075a7 */ /* 0x0022a400080011ff */
[----:B--2---:R-:W-:Y:S05]  /*8720*/  @!P0 NANOSLEEP.SYNCS 0x989680 ;  /* 0x009896800000895d */ /* 0x004fea0003900000 */
[----:B------:R-:W2:Y:S02]  /*8730*/  @!P0 SYNCS.PHASECHK.TRANS64 P0, [R0+URZ], R3 ;  /* 0x00000003000085a7 */ /* 0x000ea400080010ff */
[----:B--2---:R-:W-:Y:S05]  /*8740*/  @!P0 BRA `(.L_x_146) ;  /* 0xfffffffc00f08947 */ /* 0x004fea000383ffff */
[----:B------:R-:W-:Y:S05]  /*8750*/  BRA `(.L_x_147) ;  /* 0xffffffa000587947 */ /* 0x000fea000383ffff */
.L_x_48:
[----:B-1----:R1:W2:Y:S02]  /*8760*/  SYNCS.PHASECHK.TRANS64.TRYWAIT P0, [R2+URZ+0xf0], R4 ;  /* 0x0000f004020075a7 */ /* 0x0022a400080011ff */
[----:B--2---:R-:W-:Y:S05]  /*8770*/  @!P0 NANOSLEEP.SYNCS 0x989680 ;  /* 0x009896800000895d */ /* 0x004fea0003900000 */
[----:B------:R-:W2:Y:S02]  /*8780*/  @!P0 SYNCS.PHASECHK.TRANS64 P0, [R2+URZ+0xf0], R4 ;  /* 0x0000f004020085a7 */ /* 0x000ea400080010ff */
[----:B--2---:R-:W-:Y:S05]  /*8790*/  @!P0 BRA `(.L_x_48) ;  /* 0xfffffffc00f08947 */ /* 0x004fea000383ffff */
[----:B------:R-:W-:Y:S05]  /*87a0*/  BRA `(.L_x_148) ;  /* 0xffffffa000bc7947 */ /* 0x000fea000383ffff */
.L_x_49:
[----:B------:R-:W-:-:S07]  /*87b0*/  MOV R2, UR4 ;  /* 0x0000000400027c02 */ /* 0x000fce0008000f00 */
.L_x_149:
[----:B-1----:R1:W2:Y:S02]  /*87c0*/  SYNCS.PHASECHK.TRANS64.TRYWAIT P0, [R2+URZ+0xa0], R5 ;  /* 0x0000a005020075a7 */ /* 0x0022a400080011ff */
[----:B--2---:R-:W-:Y:S05]  /*87d0*/  @!P0 NANOSLEEP.SYNCS 0x989680 ;  /* 0x009896800000895d */ /* 0x004fea0003900000 */
[----:B------:R-:W2:Y:S02]  /*87e0*/  @!P0 SYNCS.PHASECHK.TRANS64 P0, [R2+URZ+0xa0], R5 ;  /* 0x0000a005020085a7 */ /* 0x000ea400080010ff */
[----:B--2---:R-:W-:Y:S05]  /*87f0*/  @!P0 BRA `(.L_x_149) ;  /* 0xfffffffc00f08947 */ /* 0x004fea000383ffff */
[----:B------:R-:W-:Y:S05]  /*8800*/  BRA `(.L_x_150) ;  /* 0xffffffa000cc7947 */ /* 0x000fea000383ffff */
.L_x_50:
[----:B-1----:R1:W2:Y:S02]  /*8810*/  SYNCS.PHASECHK.TRANS64.TRYWAIT P1, [R2+URZ+0x90], R4 ;  /* 0x00009004020075a7 */ /* 0x0022a400080211ff */
[----:B--2---:R-:W-:Y:S05]  /*8820*/  @!P1 NANOSLEEP.SYNCS 0x989680 ;  /* 0x009896800000995d */ /* 0x004fea0003900000 */
[----:B------:R-:W2:Y:S02]  /*8830*/  @!P1 SYNCS.PHASECHK.TRANS64 P1, [R2+URZ+0x90], R4 ;  /* 0x00009004020095a7 */ /* 0x000ea400080210ff */
[----:B--2---:R-:W-:Y:S05]  /*8840*/  @!P1 BRA `(.L_x_50) ;  /* 0xfffffffc00f09947 */ /* 0x004fea000383ffff */
[----:B------:R-:W-:Y:S05]  /*8850*/  BRA `(.L_x_151) ;  /* 0xffffffa000fc7947 */ /* 0x000fea000383ffff */
.L_x_53:
[----:B------:R-:W-:-:S07]  /*8860*/  MOV R0, UR4 ;  /* 0x0000000400007c02 */ /* 0x000fce0008000f00 */
.L_x_152:
[----:B-1----:R1:W2:Y:S02]  /*8870*/  SYNCS.PHASECHK.TRANS64.TRYWAIT P0, [R0+URZ+0xa0], R2 ;  /* 0x0000a002000075a7 */ /* 0x0022a400080011ff */
[----:B--2---:R-:W-:Y:S05]  /*8880*/  @!P0 NANOSLEEP.SYNCS 0x989680 ;  /* 0x009896800000895d */ /* 0x004fea0003900000 */
[----:B------:R-:W2:Y:S02]  /*8890*/  @!P0 SYNCS.PHASECHK.TRANS64 P0, [R0+URZ+0xa0], R2 ;  /* 0x0000a002000085a7 */ /* 0x000ea400080010ff */
[----:B--2---:R-:W-:Y:S05]  /*88a0*/  @!P0 BRA `(.L_x_152) ;  /* 0xfffffffc00f08947 */ /* 0x004fea000383ffff */
[----:B------:R-:W-:Y:S05]  /*88b0*/  BRA `(.L_x_52) ;  /* 0xffffffa400507947 */ /* 0x000fea000383ffff */
.L_x_60:
[----:B-1----:R1:W2:Y:S02]  /*88c0*/  SYNCS.PHASECHK.TRANS64.TRYWAIT P1, [R0+URZ+0x90], R2 ;  /* 0x00009002000075a7 */ /* 0x0022a400080211ff */
[----:B--2---:R-:W-:Y:S05]  /*88d0*/  @!P1 NANOSLEEP.SYNCS 0x989680 ;  /* 0x009896800000995d */ /* 0x004fea0003900000 */
[----:B------:R-:W2:Y:S02]  /*88e0*/  @!P1 SYNCS.PHASECHK.TRANS64 P1, [R0+URZ+0x90], R2 ;  /* 0x00009002000095a7 */ /* 0x000ea400080210ff */
[----:B--2---:R-:W-:Y:S05]  /*88f0*/  @!P1 BRA `(.L_x_60) ;  /* 0xfffffffc00f09947 */ /* 0x004fea000383ffff */
[----:B------:R-:W-:Y:S05]  /*8900*/  BRA `(.L_x_153) ;  /* 0xffffffa800b87947 */ /* 0x000fea000383ffff */
.L_x_61:
[----:B------:R-:W-:-:S07]  /*8910*/  MOV R2, UR23 ;  /* 0x0000001700027c02 */ /* 0x000fce0008000f00 */
.L_x_154:
[----:B-1----:R1:W2:Y:S02]  /*8920*/  SYNCS.PHASECHK.TRANS64.TRYWAIT P0, [R2+URZ+0xd0], R0 ;  /* 0x0000d000020075a7 */ /* 0x0022a400080011ff */
[----:B--2---:R-:W-:Y:S05]  /*8930*/  @!P0 NANOSLEEP.SYNCS 0x989680 ;  /* 0x009896800000895d */ /* 0x004fea0003900000 */
[----:B------:R-:W2:Y:S02]  /*8940*/  @!P0 SYNCS.PHASECHK.TRANS64 P0, [R2+URZ+0xd0], R0 ;  /* 0x0000d000020085a7 */ /* 0x000ea400080010ff */
[----:B--2---:R-:W-:Y:S05]  /*8950*/  @!P0 BRA `(.L_x_154) ;  /* 0xfffffffc00f08947 */ /* 0x004fea000383ffff */
[----:B------:R-:W-:Y:S05]  /*8960*/  BRA `(.L_x_155) ;  /* 0xffffffac00087947 */ /* 0x000fea000383ffff */
.L_x_64:
[----:B------:R-:W-:Y:S07]  /*8970*/  MOV R0, UR5 ;  /* 0x0000000500007c02 */ /* 0x000fee0008000f00 */
.L_x_156:
[----:B-1----:R1:W2:Y:S02]  /*8980*/  SYNCS.PHASECHK.TRANS64.TRYWAIT P0, [R0+URZ], R2 ;  /* 0x00000002000075a7 */ /* 0x0022a400080011ff */
[----:B--2---:R-:W-:Y:S05]  /*8990*/  @!P0 NANOSLEEP.SYNCS 0x989680 ;  /* 0x009896800000895d */ /* 0x004fea0003900000 */
[----:B------:R-:W2:Y:S02]  /*89a0*/  @!P0 SYNCS.PHASECHK.TRANS64 P0, [R0+URZ], R2 ;  /* 0x00000002000085a7 */ /* 0x000ea400080010ff */
[----:B--2---:R-:W-:Y:S05]  /*89b0*/  @!P0 BRA `(.L_x_156) ;  /* 0xfffffffc00f08947 */ /* 0x004fea000383ffff */
[----:B------:R-:W-:Y:S05]  /*89c0*/  BRA `(.L_x_63) ;  /* 0xffffffac00247947 */ /* 0x000fea000383ffff */
.L_x_67:
[----:B------:R-:W-:-:S07]  /*89d0*/  MOV R0, UR4 ;  /* 0x0000000400007c02 */ /* 0x000fce0008000f00 */
.L_x_157:
[----:B--2---:R2:W4:Y:S02]  /*89e0*/  SYNCS.PHASECHK.TRANS64.TRYWAIT P0, [R0+URZ], R2 ;  /* 0x00000002000075a7 */ /* 0x00452400080011ff */
[----:B----4-:R-:W-:Y:S05]  /*89f0*/  @!P0 NANOSLEEP.SYNCS 0x989680 ;  /* 0x009896800000895d */ /* 0x010fea0003900000 */
[----:B------:R-:W4:Y:S02]  /*8a00*/  @!P0 SYNCS.PHASECHK.TRANS64 P0, [R0+URZ], R2 ;  /* 0x00000002000085a7 */ /* 0x000f2400080010ff */
[----:B----4-:R-:W-:Y:S05]  /*8a10*/  @!P0 BRA `(.L_x_157) ;  /* 0xfffffffc00f08947 */ /* 0x010fea000383ffff */
[----:B------:R-:W-:Y:S05]  /*8a20*/  BRA `(.L_x_158) ;  /* 0xffffffac00d87947 */ /* 0x000fea000383ffff */
.L_x_68:
[----:B------:R-:W-:-:S07]  /*8a30*/  MOV R0, UR5 ;  /* 0x0000000500007c02 */ /* 0x000fce0008000f00 */
.L_x_159:
[----:B-1----:R1:W2:Y:S02]  /*8a40*/  SYNCS.PHASECHK.TRANS64.TRYWAIT P0, [R0+URZ], R3 ;  /* 0x00000003000075a7 */ /* 0x0022a400080011ff */
[----:B--2---:R-:W-:Y:S05]  /*8a50*/  @!P0 NANOSLEEP.SYNCS 0x989680 ;  /* 0x009896800000895d */ /* 0x004fea0003900000 */
[----:B------:R-:W2:Y:S02]  /*8a60*/  @!P0 SYNCS.PHASECHK.TRANS64 P0, [R0+URZ], R3 ;  /* 0x00000003000085a7 */ /* 0x000ea400080010ff */
[----:B--2---:R-:W-:Y:S05]  /*8a70*/  @!P0 BRA `(.L_x_159) ;  /* 0xfffffffc00f08947 */ /* 0x004fea000383ffff */
[----:B------:R-:W-:Y:S05]  /*8a80*/  BRA `(.L_x_160) ;  /* 0xffffffac00e47947 */ /* 0x000fea000383ffff */
.L_x_69:
[----:B------:R-:W-:-:S07]  /*8a90*/  MOV R0, UR5 ;  /* 0x0000000500007c02 */ /* 0x000fce0008000f00 */
.L_x_161:
[----:B-1----:R1:W2:Y:S02]  /*8aa0*/  SYNCS.PHASECHK.TRANS64.TRYWAIT P0, [R0+URZ], R3 ;  /* 0x00000003000075a7 */ /* 0x0022a400080011ff */
[----:B--2---:R-:W-:Y:S05]  /*8ab0*/  @!P0 NANOSLEEP.SYNCS 0x989680 ;  /* 0x009896800000895d */ /* 0x004fea0003900000 */
[----:B------:R-:W2:Y:S02]  /*8ac0*/  @!P0 SYNCS.PHASECHK.TRANS64 P0, [R0+URZ], R3 ;  /* 0x00000003000085a7 */ /* 0x000ea400080010ff */
[----:B--2---:R-:W-:Y:S05]  /*8ad0*/  @!P0 BRA `(.L_x_161) ;  /* 0xfffffffc00f08947 */ /* 0x004fea000383ffff */
[----:B------:R-:W-:Y:S05]  /*8ae0*/  BRA `(.L_x_162) ;  /* 0xffffffac00f07947 */ /* 0x000fea000383ffff */
.L_x_70:
[----:B-1----:R-:W-:-:S07]  /*8af0*/  MOV R0, UR4 ;  /* 0x0000000400007c02 */ /* 0x002fce0008000f00 */
.L_x_163:
[----:B-1----:R1:W2:Y:S02]  /*8b00*/  SYNCS.PHASECHK.TRANS64.TRYWAIT P0, [R0+URZ], R2 ;  /* 0x00000002000075a7 */ /* 0x0022a400080011ff */
[----:B--2---:R-:W-:Y:S05]  /*8b10*/  @!P0 NANOSLEEP.SYNCS 0x989680 ;  /* 0x009896800000895d */ /* 0x004fea0003900000 */
[----:B------:R-:W2:Y:S02]  /*8b20*/  @!P0 SYNCS.PHASECHK.TRANS64 P0, [R0+URZ], R2 ;  /* 0x00000002000085a7 */ /* 0x000ea400080010ff */
[----:B--2---:R-:W-:Y:S05]  /*8b30*/  @!P0 BRA `(.L_x_163) ;  /* 0xfffffffc00f08947 */ /* 0x004fea000383ffff */
[----:B------:R-:W-:Y:S05]  /*8b40*/  BRA `(.L_x_164) ;  /* 0xffffffac00fc7947 */ /* 0x000fea000383ffff */
.L_x_75:
[----:B--2---:R2:W3:Y:S02]  /*8b50*/  SYNCS.PHASECHK.TRANS64.TRYWAIT P0, [R12+URZ+0x90], R0 ;  /* 0x000090000c0075a7 */ /* 0x0044e400080011ff */
[----:B---3--:R-:W-:Y:S05]  /*8b60*/  @!P0 NANOSLEEP.SYNCS 0x989680 ;  /* 0x009896800000895d */ /* 0x008fea0003900000 */
[----:B------:R-:W3:Y:S02]  /*8b70*/  @!P0 SYNCS.PHASECHK.TRANS64 P0, [R12+URZ+0x90], R0 ;  /* 0x000090000c0085a7 */ /* 0x000ee400080010ff */
[----:B---3--:R-:W-:Y:S05]  /*8b80*/  @!P0 BRA `(.L_x_75) ;  /* 0xfffffffc00f08947 */ /* 0x008fea000383ffff */
[----:B------:R-:W-:Y:S05]  /*8b90*/  BRA `(.L_x_165) ;  /* 0xffffffb4002c7947 */ /* 0x000fea000383ffff */
.L_x_78:
[----:B--2---:R-:W-:Y:S07]  /*8ba0*/  MOV R0, UR21 ;  /* 0x0000001500007c02 */ /* 0x004fee0008000f00 */
.L_x_166:
[----:B--2---:R2:W3:Y:S02]  /*8bb0*/  SYNCS.PHASECHK.TRANS64.TRYWAIT P2, [R0+URZ+0x88], R6 ;  /* 0x00008806000075a7 */ /* 0x0044e400080411ff */
[----:B---3--:R-:W-:Y:S05]  /*8bc0*/  @!P2 NANOSLEEP.SYNCS 0x989680 ;  /* 0x009896800000a95d */ /* 0x008fea0003900000 */
[----:B------:R-:W3:Y:S02]  /*8bd0*/  @!P2 SYNCS.PHASECHK.TRANS64 P2, [R0+URZ+0x88], R6 ;  /* 0x000088060000a5a7 */ /* 0x000ee400080410ff */
[----:B---3--:R-:W-:Y:S05]  /*8be0*/  @!P2 BRA `(.L_x_166) ;  /* 0xfffffffc00f0a947 */ /* 0x008fea000383ffff */
[----:B------:R-:W-:Y:S05]  /*8bf0*/  BRA `(.L_x_77) ;  /* 0xffffffb800947947 */ /* 0x000fea000383ffff */
.L_x_81:
[----:B------:R-:W-:Y:S07]  /*8c00*/  MOV R0, UR21 ;  /* 0x0000001500007c02 */ /* 0x000fee0008000f00 */
.L_x_167:
[----:B--2---:R2:W3:Y:S02]  /*8c10*/  SYNCS.PHASECHK.TRANS64.TRYWAIT P0, [R0+URZ+0x60], R9 ;  /* 0x00006009000075a7 */ /* 0x0044e400080011ff */
[----:B---3--:R-:W-:Y:S05]  /*8c20*/  @!P0 NANOSLEEP.SYNCS 0x989680 ;  /* 0x009896800000895d */ /* 0x008fea0003900000 */
[----:B------:R-:W3:Y:S02]  /*8c30*/  @!P0 SYNCS.PHASECHK.TRANS64 P0, [R0+URZ+0x60], R9 ;  /* 0x00006009000085a7 */ /* 0x000ee400080010ff */
[----:B---3--:R-:W-:Y:S05]  /*8c40*/  @!P0 BRA `(.L_x_167) ;  /* 0xfffffffc00f08947 */ /* 0x008fea000383ffff */
[----:B------:R-:W-:Y:S05]  /*8c50*/  BRA `(.L_x_168) ;  /* 0xffffffb800f07947 */ /* 0x000fea000383ffff */
.L_x_82:
[----:B------:R-:W-:Y:S07]  /*8c60*/  MOV R0, UR21 ;  /* 0x0000001500007c02 */ /* 0x000fee0008000f00 */
.L_x_169:
[----:B--2---:R2:W3:Y:S02]  /*8c70*/  SYNCS.PHASECHK.TRANS64.TRYWAIT P0, [R0+URZ+0x68], R9 ;  /* 0x00006809000075a7 */ /* 0x0044e400080011ff */
[----:B---3--:R-:W-:Y:S05]  /*8c80*/  @!P0 NANOSLEEP.SYNCS 0x989680 ;  /* 0x009896800000895d */ /* 0x008fea0003900000 */
[----:B------:R-:W3:Y:S02]  /*8c90*/  @!P0 SYNCS.PHASECHK.TRANS64 P0, [R0+URZ+0x68], R9 ;  /* 0x00006809000085a7 */ /* 0x000ee400080010ff */
[----:B---3--:R-:W-:Y:S05]  /*8ca0*/  @!P0 BRA `(.L_x_169) ;  /* 0xfffffffc00f08947 */ /* 0x008fea000383ffff */
[----:B------:R-:W-:Y:S05]  /*8cb0*/  BRA `(.L_x_170) ;  /* 0xffffffbc00287947 */ /* 0x000fea000383ffff */
.L_x_83:
[----:B------:R-:W-:Y:S07]  /*8cc0*/  MOV R0, UR21 ;  /* 0x0000001500007c02 */ /* 0x000fee0008000f00 */
.L_x_171:
[----:B--2---:R2:W3:Y:S02]  /*8cd0*/  SYNCS.PHASECHK.TRANS64.TRYWAIT P0, [R0+URZ+0x70], R9 ;  /* 0x00007009000075a7 */ /* 0x0044e400080011ff */
[----:B---3--:R-:W-:Y:S05]  /*8ce0*/  @!P0 NANOSLEEP.SYNCS 0x989680 ;  /* 0x009896800000895d */ /* 0x008fea0003900000 */
[----:B------:R-:W3:Y:S02]  /*8cf0*/  @!P0 SYNCS.PHASECHK.TRANS64 P0, [R0+URZ+0x70], R9 ;  /* 0x00007009000085a7 */ /* 0x000ee400080010ff */
[----:B---3--:R-:W-:Y:S05]  /*8d00*/  @!P0 BRA `(.L_x_171) ;  /* 0xfffffffc00f08947 */ /* 0x008fea000383ffff */
[----:B------:R-:W-:Y:S05]  /*8d10*/  BRA `(.L_x_172) ;  /* 0xffffffbc006c7947 */ /* 0x000fea000383ffff */
.L_x_84:
[----:B------:R-:W-:Y:S07]  /*8d20*/  MOV R0, UR21 ;  /* 0x0000001500007c02 */ /* 0x000fee0008000f00 */
.L_x_173:
[----:B--2---:R2:W3:Y:S02]  /*8d30*/  SYNCS.PHASECHK.TRANS64.TRYWAIT P0, [R0+URZ+0x78], R9 ;  /* 0x00007809000075a7 */ /* 0x0044e400080011ff */
[----:B---3--:R-:W-:Y:S05]  /*8d40*/  @!P0 NANOSLEEP.SYNCS 0x989680 ;  /* 0x009896800000895d */ /* 0x008fea0003900000 */
[----:B------:R-:W3:Y:S02]  /*8d50*/  @!P0 SYNCS.PHASECHK.TRANS64 P0, [R0+URZ+0x78], R9 ;  /* 0x00007809000085a7 */ /* 0x000ee400080010ff */
[----:B---3--:R-:W-:Y:S05]  /*8d60*/  @!P0 BRA `(.L_x_173) ;  /* 0xfffffffc00f08947 */ /* 0x008fea000383ffff */
[----:B------:R-:W-:Y:S05]  /*8d70*/  BRA `(.L_x_174) ;  /* 0xffffffbc00ac7947 */ /* 0x000fea000383ffff */
.L_x_86:
[----:B------:R-:W-:-:S07]  /*8d80*/  MOV R0, UR21 ;  /* 0x0000001500007c02 */ /* 0x000fce0008000f00 */
.L_x_175:
[----:B---3--:R3:W4:Y:S02]  /*8d90*/  SYNCS.PHASECHK.TRANS64.TRYWAIT P0, [R0+URZ+0x60], R2 ;  /* 0x00006002000075a7 */ /* 0x00872400080011ff */
[----:B----4-:R-:W-:Y:S05]  /*8da0*/  @!P0 NANOSLEEP.SYNCS 0x989680 ;  /* 0x009896800000895d */ /* 0x010fea0003900000 */
[----:B------:R-:W4:Y:S02]  /*8db0*/  @!P0 SYNCS.PHASECHK.TRANS64 P0, [R0+URZ+0x60], R2 ;  /* 0x00006002000085a7 */ /* 0x000f2400080010ff */
[----:B----4-:R-:W-:Y:S05]  /*8dc0*/  @!P0 BRA `(.L_x_175) ;  /* 0xfffffffc00f08947 */ /* 0x010fea000383ffff */
[----:B------:R-:W-:Y:S05]  /*8dd0*/  BRA `(.L_x_176) ;  /* 0xffffffc000247947 */ /* 0x000fea000383ffff */
.L_x_87:
[----:B---3--:R-:W-:-:S07]  /*8de0*/  MOV R0, UR21 ;  /* 0x0000001500007c02 */ /* 0x008fce0008000f00 */
.L_x_177:
[----:B---3--:R3:W4:Y:S02]  /*8df0*/  SYNCS.PHASECHK.TRANS64.TRYWAIT P0, [R0+URZ+0x68], R2 ;  /* 0x00006802000075a7 */ /* 0x00872400080011ff */
[----:B----4-:R-:W-:Y:S05]  /*8e00*/  @!P0 NANOSLEEP.SYNCS 0x989680 ;  /* 0x009896800000895d */ /* 0x010fea0003900000 */
[----:B------:R-:W4:Y:S02]  /*8e10*/  @!P0 SYNCS.PHASECHK.TRANS64 P0, [R0+URZ+0x68], R2 ;  /* 0x00006802000085a7 */ /* 0x000f2400080010ff */
[----:B----4-:R-:W-:Y:S05]  /*8e20*/  @!P0 BRA `(.L_x_177) ;  /* 0xfffffffc00f08947 */ /* 0x010fea000383ffff */
[----:B------:R-:W-:Y:S05]  /*8e30*/  BRA `(.L_x_178) ;  /* 0xffffffc000147947 */ /* 0x000fea000383ffff */
.L_x_88:
[----:B---3--:R-:W-:-:S07]  /*8e40*/  MOV R0, UR21 ;  /* 0x0000001500007c02 */ /* 0x008fce0008000f00 */
.L_x_179:
[----:B---3--:R3:W4:Y:S02]  /*8e50*/  SYNCS.PHASECHK.TRANS64.TRYWAIT P0, [R0+URZ+0x70], R2 ;  /* 0x00007002000075a7 */ /* 0x00872400080011ff */
[----:B----4-:R-:W-:Y:S05]  /*8e60*/  @!P0 NANOSLEEP.SYNCS 0x989680 ;  /* 0x009896800000895d */ /* 0x010fea0003900000 */
[----:B------:R-:W4:Y:S02]  /*8e70*/  @!P0 SYNCS.PHASECHK.TRANS64 P0, [R0+URZ+0x70], R2 ;  /* 0x00007002000085a7 */ /* 0x000f2400080010ff */
[----:B----4-:R-:W-:Y:S05]  /*8e80*/  @!P0 BRA `(.L_x_179) ;  /* 0xfffffffc00f08947 */ /* 0x010fea000383ffff */
[----:B------:R-:W-:Y:S05]  /*8e90*/  BRA `(.L_x_180) ;  /* 0xffffffc000047947 */ /* 0x000fea000383ffff */
.L_x_90:
[----:B-1----:R1:W2:Y:S02]  /*8ea0*/  SYNCS.PHASECHK.TRANS64.TRYWAIT P0, [R3+URZ+0x90], R0 ;  /* 0x00009000030075a7 */ /* 0x0022a400080011ff */
[----:B--2---:R-:W-:Y:S05]  /*8eb0*/  @!P0 NANOSLEEP.SYNCS 0x989680 ;  /* 0x009896800000895d */ /* 0x004fea0003900000 */
[----:B------:R-:W2:Y:S02]  /*8ec0*/  @!P0 SYNCS.PHASECHK.TRANS64 P0, [R3+URZ+0x90], R0 ;  /* 0x00009000030085a7 */ /* 0x000ea400080010ff */
[----:B--2---:R-:W-:Y:S05]  /*8ed0*/  @!P0 BRA `(.L_x_90) ;  /* 0xfffffffc00f08947 */ /* 0x004fea000383ffff */
[----:B------:R-:W-:Y:S05]  /*8ee0*/  BRA `(.L_x_181) ;  /* 0xffffffc000d07947 */ /* 0x000fea000383ffff */
.L_x_101:
[----:B-1----:R-:W-:Y:S04]  /*8ef0*/  MOV R0, UR44 ;  /* 0x0000002c00007c02 */ /* 0x002fe80008000f00 */
[----:B------:R1:W2:Y:S03]  /*8f00*/  SYNCS.PHASECHK.TRANS64.TRYWAIT P1, [R0+URZ+0x40], R3 ;  /* 0x00004003000075a7 */ /* 0x0002a600080211ff */
[----:B--2---:R-:W-:Y:S05]  /*8f10*/  @!P1 NANOSLEEP.SYNCS 0x989680 ;  /* 0x009896800000995d */ /* 0x004fea0003900000 */
[----:B------:R-:W2:Y:S02]  /*8f20*/  @!P1 SYNCS.PHASECHK.TRANS64 P1, [R0+URZ+0x40], R3 ;  /* 0x00004003000095a7 */ /* 0x000ea400080210ff */
[----:B--2---:R-:W-:Y:S05]  /*8f30*/  @!P1 BRA `(.L_x_101) ;  /* 0xfffffffc00ec9947 */ /* 0x004fea000383ffff */
[----:B------:R-:W-:Y:S05]  /*8f40*/  BRA `(.L_x_100) ;  /* 0xffffffd000347947 */ /* 0x000fea000383ffff */
.L_x_103:
[----:B-1----:R1:W3:Y:S02]  /*8f50*/  SYNCS.PHASECHK.TRANS64.TRYWAIT P0, [R26+URZ+0xb0], R2 ;  /* 0x0000b0021a0075a7 */ /* 0x0022e400080011ff */
[----:B---3--:R-:W-:Y:S05]  /*8f60*/  @!P0 NANOSLEEP.SYNCS 0x989680 ;  /* 0x009896800000895d */ /* 0x008fea0003900000 */
[----:B------:R-:W3:Y:S02]  /*8f70*/  @!P0 SYNCS.PHASECHK.TRANS64 P0, [R26+URZ+0xb0], R2 ;  /* 0x0000b0021a0085a7 */ /* 0x000ee400080010ff */
[----:B---3--:R-:W-:Y:S05]  /*8f80*/  @!P0 BRA `(.L_x_103) ;  /* 0xfffffffc00f08947 */ /* 0x008fea000383ffff */
[----:B------:R-:W-:Y:S05]  /*8f90*/  BRA `(.L_x_102) ;  /* 0xffffffd000587947 */ /* 0x000fea000383ffff */
.L_x_112:
[----:B---3--:R3:W4:Y:S02]  /*8fa0*/  SYNCS.PHASECHK.TRANS64.TRYWAIT P0, [R4+URZ+0x40], R0 ;  /* 0x00004000040075a7 */ /* 0x00872400080011ff */
[----:B----4-:R-:W-:Y:S05]  /*8fb0*/  @!P0 NANOSLEEP.SYNCS 0x989680 ;  /* 0x009896800000895d */ /* 0x010fea0003900000 */
[----:B------:R-:W4:Y:S02]  /*8fc0*/  @!P0 SYNCS.PHASECHK.TRANS64 P0, [R4+URZ+0x40], R0 ;  /* 0x00004000040085a7 */ /* 0x000f2400080010ff */
[----:B----4-:R-:W-:Y:S05]  /*8fd0*/  @!P0 BRA `(.L_x_112) ;  /* 0xfffffffc00f08947 */ /* 0x010fea000383ffff */
[----:B------:R-:W-:Y:S05]  /*8fe0*/  BRA `(.L_x_111) ;  /* 0xffffffd800447947 */ /* 0x000fea000383ffff */
.L_x_120:
[----:B-1----:R1:W4:Y:S02]  /*8ff0*/  SYNCS.PHASECHK.TRANS64.TRYWAIT P0, [R2+URZ+0x40], R4 ;  /* 0x00004004020075a7 */ /* 0x00232400080011ff */
[----:B----4-:R-:W-:Y:S05]  /*9000*/  @!P0 NANOSLEEP.SYNCS 0x989680 ;  /* 0x009896800000895d */ /* 0x010fea0003900000 */
[----:B------:R-:W4:Y:S02]  /*9010*/  @!P0 SYNCS.PHASECHK.TRANS64 P0, [R2+URZ+0x40], R4 ;  /* 0x00004004020085a7 */ /* 0x000f2400080010ff */
[----:B----4-:R-:W-:Y:S05]  /*9020*/  @!P0 BRA `(.L_x_120) ;  /* 0xfffffffc00f08947 */ /* 0x010fea000383ffff */
[----:B------:R-:W-:Y:S05]  /*9030*/  BRA `(.L_x_119) ;  /* 0xffffffe000547947 */ /* 0x000fea000383ffff */
.L_x_128:
[----:B---3--:R3:W4:Y:S02]  /*9040*/  SYNCS.PHASECHK.TRANS64.TRYWAIT P0, [R3+URZ+0x40], R0 ;  /* 0x00004000030075a7 */ /* 0x00872400080011ff */
[----:B----4-:R-:W-:Y:S05]  /*9050*/  @!P0 NANOSLEEP.SYNCS 0x989680 ;  /* 0x009896800000895d */ /* 0x010fea0003900000 */
[----:B------:R-:W4:Y:S02]  /*9060*/  @!P0 SYNCS.PHASECHK.TRANS64 P0, [R3+URZ+0x40], R0 ;  /* 0x00004000030085a7 */ /* 0x000f2400080010ff */
[----:B----4-:R-:W-:Y:S05]  /*9070*/  @!P0 BRA `(.L_x_128) ;  /* 0xfffffffc00f08947 */ /* 0x010fea000383ffff */
[----:B------:R-:W-:Y:S05]  /*9080*/  BRA `(.L_x_127) ;  /* 0xffffffe800607947 */ /* 0x000fea000383ffff */
        .weak           $__internal_0_$__cuda_sm10x_tcgen05_guardrail_trap_col_being_dealloced_not_returned_by_alloc
        .type           $__internal_0_$__cuda_sm10x_tcgen05_guardrail_trap_col_being_dealloced_not_returned_by_alloc,@function
        .size           $__internal_0_$__cuda_sm10x_tcgen05_guardrail_trap_col_being_dealloced_not_returned_by_alloc,($__internal_1_$__cuda_sm10x_tcgen05_guardrail_trap_phase_invalid_during_alloc - $__internal_0_$__cuda_sm10x_tcgen05_guardrail_trap_col_being_dealloced_not_returned_by_alloc)
$__internal_0_$__cuda_sm10x_tcgen05_guardrail_trap_col_being_dealloced_not_returned_by_alloc:
[----:B------:R-:W-:Y:S05]  /*9090*/  BPT.TRAP 0x1 ;  /* 0x000000040000795c */ /* 0x000fea0000300000 */
[----:B------:R-:W-:-:S04]  /*90a0*/  HFMA2 R3, -RZ, RZ, 0, 0 ;  /* 0x00000000ff037431 */ /* 0x000fc800000001ff */
[----:B------:R-:W-:Y:S05]  /*90b0*/  RET.REL.NODEC R2 `(_ZN7cutlass13device_kernelINS_4gemm6kernel13GemmUniversalIN4cute5tupleIJiiiiEEENS1_10collective13CollectiveMmaINS1_35MainloopSm100TmaUmmaWarpSpecializedILi4ELi2ELi4ENS5_IJNS4_1CILi1EEENSA_ILi2EEESB_EEEEENS5_IJNSA_ILi64EEENSA_ILi128EEENSA_ILi32EEEEEENS_6half_tENS5_IJlSB_lEEESJ_SK_NS4_8TiledMMAINS4_8MMA_AtomIJNS4_20SM100_MMA_F16BF16_SSISJ_SJ_fLi64ELi128ELNS4_4UMMA5MajorE0ELSP_0ELNSO_7ScaleInE0ELSQ_0EEEEEENS4_6LayoutINS5_IJSB_SB_SB_EEENS5_IJNSA_ILi0EEESV_SV_EEEEENS5_IJNS4_10UnderscoreESY_SY_EEEEENS4_23SM90_TMA_LOAD_MULTICASTENS4_14ComposedLayoutINS4_7SwizzleILi2ELi4ELi3EEENS4_18smem_ptr_flag_bitsILi16EEENST_INS5_IJNSA_ILi8EEESH_EEENS5_IJSH_SB_EEEEEEEvNS4_8identityENS4_13SM90_TMA_LOADES1B_vS1C_EENS_8epilogue10collective18CollectiveEpilogueINS1F_23Sm100TmaWarpSpecializedILi4ELi2ELi16ELb1ELb0EEEJSI_NS5_IJNST_ISF_SB_EENST_ISH_SB_EEEEESJ_SK_SJ_SK_NS1F_6fusion15FusionCallbacksIS1J_NS1N_17LinearCombinationISJ_fSJ_fLNS_15FloatRoundStyleE2EEESI_S1M_JEEENS4_5SM1004TMEM4LOAD26SM100_TMEM_LOAD_16dp256b4xES1D_S1B_NS4_17SM75_U32x4_LDSM_NENS4_14SM90_TMA_STOREES1B_NS4_17SM90_U32x4_STSM_NENS4_39AutoVectorizingCopyWithAssumedAlignmentILi128EEEEEEvvEEEEvNT_6ParamsE) ;  /* 0xffffff6c02d07950 */ /* 0x000fea0003c3ffff */
        .weak           $__internal_1_$__cuda_sm10x_tcgen05_guardrail_trap_phase_invalid_during_alloc
        .type           $__internal_1_$__cuda_sm10x_tcgen05_guardrail_trap_phase_invalid_during_alloc,@function
        .size           $__internal_1_$__cuda_sm10x_tcgen05_guardrail_trap_phase_invalid_during_alloc,($__internal_2_$__cuda_sm10x_tcgen05_guardrail_trap_unallocated_columns_being_dealloced - $__internal_1_$__cuda_sm10x_tcgen05_guardrail_trap_phase_invalid_during_alloc)
$__internal_1_$__cuda_sm10x_tcgen05_guardrail_trap_phase_invalid_during_alloc:
[----:B------:R-:W-:Y:S05]  /*90c0*/  BPT.TRAP 0x1 ;  /* 0x000000040000795c */ /* 0x000fea0000300000 */
[----:B------:R-:W-:-:S04]  /*90d0*/  MOV R5, 0x0 ;  /* 0x0000000000057802 */ /* 0x000fc80000000f00 */
[----:B------:R-:W-:Y:S05]  /*90e0*/  RET.REL.NODEC R4 `(_ZN7cutlass13device_kernelINS_4gemm6kernel13GemmUniversalIN4cute5tupleIJiiiiEEENS1_10collective13CollectiveMmaINS1_35MainloopSm100TmaUmmaWarpSpecializedILi4ELi2ELi4ENS5_IJNS4_1CILi1EEENSA_ILi2EEESB_EEEEENS5_IJNSA_ILi64EEENSA_ILi128EEENSA_ILi32EEEEEENS_6half_tENS5_IJlSB_lEEESJ_SK_NS4_8TiledMMAINS4_8MMA_AtomIJNS4_20SM100_MMA_F16BF16_SSISJ_SJ_fLi64ELi128ELNS4_4UMMA5MajorE0ELSP_0ELNSO_7ScaleInE0ELSQ_0EEEEEENS4_6LayoutINS5_IJSB_SB_SB_EEENS5_IJNSA_ILi0EEESV_SV_EEEEENS5_IJNS4_10UnderscoreESY_SY_EEEEENS4_23SM90_TMA_LOAD_MULTICASTENS4_14ComposedLayoutINS4_7SwizzleILi2ELi4ELi3EEENS4_18smem_ptr_flag_bitsILi16EEENST_INS5_IJNSA_ILi8EEESH_EEENS5_IJSH_SB_EEEEEEEvNS4_8identityENS4_13SM90_TMA_LOADES1B_vS1C_EENS_8epilogue10collective18CollectiveEpilogueINS1F_23Sm100TmaWarpSpecializedILi4ELi2ELi16ELb1ELb0EEEJSI_NS5_IJNST_ISF_SB_EENST_ISH_SB_EEEEESJ_SK_SJ_SK_NS1F_6fusion15FusionCallbacksIS1J_NS1N_17LinearCombinationISJ_fSJ_fLNS_15FloatRoundStyleE2EEESI_S1M_JEEENS4_5SM1004TMEM4LOAD26SM100_TMEM_LOAD_16dp256b4xES1D_S1B_NS4_17SM75_U32x4_LDSM_NENS4_14SM90_TMA_STOREES1B_NS4_17SM90_U32x4_STSM_NENS4_39AutoVectorizingCopyWithAssumedAlignmentILi128EEEEEEvvEEEEvNT_6ParamsE) ;  /* 0xffffff6c04c47950 */ /* 0x000fea0003c3ffff */
        .weak           $__internal_2_$__cuda_sm10x_tcgen05_guardrail_trap_unallocated_columns_being_dealloced
        .type           $__internal_2_$__cuda_sm10x_tcgen05_guardrail_trap_unallocated_columns_being_dealloced,@function
        .size           $__internal_2_$__cuda_sm10x_tcgen05_guardrail_trap_unallocated_columns_being_dealloced,(.L_x_183 - $__internal_2_$__cuda_sm10x_tcgen05_guardrail_trap_unallocated_columns_being_dealloced)
$__internal_2_$__cuda_sm10x_tcgen05_guardrail_trap_unallocated_columns_being_dealloced:
[----:B------:R-:W-:Y:S05]  /*90f0*/  BPT.TRAP 0x1 ;  /* 0x000000040000795c */ /* 0x000fea0000300000 */
[----:B------:R-:W-:-:S04]  /*9100*/  HFMA2 R3, -RZ, RZ, 0, 0 ;  /* 0x00000000ff037431 */ /* 0x000fc800000001ff */
[----:B------:R-:W-:Y:S05]  /*9110*/  RET.REL.NODEC R2 `(_ZN7cutlass13device_kernelINS_4gemm6kernel13GemmUniversalIN4cute5tupleIJiiiiEEENS1_10collective13CollectiveMmaINS1_35MainloopSm100TmaUmmaWarpSpecializedILi4ELi2ELi4ENS5_IJNS4_1CILi1EEENSA_ILi2EEESB_EEEEENS5_IJNSA_ILi64EEENSA_ILi128EEENSA_ILi32EEEEEENS_6half_tENS5_IJlSB_lEEESJ_SK_NS4_8TiledMMAINS4_8MMA_AtomIJNS4_20SM100_MMA_F16BF16_SSISJ_SJ_fLi64ELi128ELNS4_4UMMA5MajorE0ELSP_0ELNSO_7ScaleInE0ELSQ_0EEEEEENS4_6LayoutINS5_IJSB_SB_SB_EEENS5_IJNSA_ILi0EEESV_SV_EEEEENS5_IJNS4_10UnderscoreESY_SY_EEEEENS4_23SM90_TMA_LOAD_MULTICASTENS4_14ComposedLayoutINS4_7SwizzleILi2ELi4ELi3EEENS4_18smem_ptr_flag_bitsILi16EEENST_INS5_IJNSA_ILi8EEESH_EEENS5_IJSH_SB_EEEEEEEvNS4_8identityENS4_13SM90_TMA_LOADES1B_vS1C_EENS_8epilogue10collective18CollectiveEpilogueINS1F_23Sm100TmaWarpSpecializedILi4ELi2ELi16ELb1ELb0EEEJSI_NS5_IJNST_ISF_SB_EENST_ISH_SB_EEEEESJ_SK_SJ_SK_NS1F_6fusion15FusionCallbacksIS1J_NS1N_17LinearCombinationISJ_fSJ_fLNS_15FloatRoundStyleE2EEESI_S1M_JEEENS4_5SM1004TMEM4LOAD26SM100_TMEM_LOAD_16dp256b4xES1D_S1B_NS4_17SM75_U32x4_LDSM_NENS4_14SM90_TMA_STOREES1B_NS4_17SM90_U32x4_STSM_NENS4_39AutoVectorizingCopyWithAssumedAlignmentILi128EEEEEEvvEEEEvNT_6ParamsE) ;  /* 0xffffff6c02b87950 */ /* 0x000fea0003c3ffff */
.L_x_182:
[----:B------:R-:W-:-:S00]  /*9120*/  BRA `(.L_x_182) ;  /* 0xfffffffc00fc7947 */ /* 0x000fc0000383ffff */
[----:B------:R-:W-:-:S00]  /*9130*/  NOP ;  /* 0x0000000000007918 */ /* 0x000fc00000000000 */
        /* <DEDUP_REMOVED lines=12> */
.L_x_183:


//--------------------- .nv.global.init           --------------------------
	.section	.nv.global.init,"aw",@progbits
.nv.global.init:
	.type		$str$27,@object
	.size		$str$27,($str$28 - $str$27)
$str$27:
        /*0000*/ 	.byte	0x28, 0x61, 0x64, 0x64, 0x72, 0x65, 0x73, 0x73, 0x20, 0x26, 0x20, 0x6d, 0x61, 0x73, 0x6b, 0x29
        /*0010*/ 	.byte	0x20, 0x3d, 0x3d, 0x20, 0x30, 0x00
	.type		$str$28,@object
	.size		$str$28,($str$26 - $str$28)
$str$28:
        /*0016*/ 	.byte	0x2f, 0x74, 0x6d, 0x70, 0x2f, 0x63, 0x75, 0x74, 0x6c, 0x61, 0x73, 0x73, 0x5f, 0x73, 0x77, 0x65
        /*0026*/ 	.byte	0x65, 0x70, 0x5f, 0x73, 0x72, 0x63, 0x2f, 0x69, 0x6e, 0x63, 0x6c, 0x75, 0x64, 0x65, 0x2f, 0x63
        /*0036*/ 	.byte	0x75, 0x74, 0x65, 0x2f, 0x70, 0x6f, 0x69, 0x6e, 0x74, 0x65, 0x72, 0x5f, 0x66, 0x6c, 0x61, 0x67
        /*0046*/ 	.byte	0x67, 0x65, 0x64, 0x2e, 0x68, 0x70, 0x70, 0x00
	.type		$str$26,@object
	.size		$str$26,($str$25 - $str$26)
$str$26:
        /*004e*/ 	.byte	0x2f, 0x74, 0x6d, 0x70, 0x2f, 0x63, 0x75, 0x74, 0x6c, 0x61, 0x73, 0x73, 0x5f, 0x73, 0x77, 0x65
        /*005e*/ 	.byte	0x65, 0x70, 0x5f, 0x73, 0x72, 0x63, 0x2f, 0x69, 0x6e, 0x63, 0x6c, 0x75, 0x64, 0x65, 0x2f, 0x63
        /*006e*/ 	.byte	0x75, 0x74, 0x65, 0x2f, 0x61, 0x74, 0x6f, 0x6d, 0x2f, 0x63, 0x6f, 0x70, 0x79, 0x5f, 0x74, 0x72
        /*007e*/ 	.byte	0x61, 0x69, 0x74, 0x73, 0x5f, 0x73, 0x6d, 0x31, 0x30, 0x30, 0x2e, 0x68, 0x70, 0x70, 0x00
	.type		$str$25,@object
	.size		$str$25,(__unnamed_1 - $str$25)
$str$25:
        /*008d*/ 	.byte	0x28, 0x28, 0x75, 0x69, 0x6e, 0x74, 0x33, 0x32, 0x5f, 0x74, 0x28, 0x74, 0x68, 0x72, 0x65, 0x61
        /*009d*/ 	.byte	0x64, 0x49, 0x64, 0x78, 0x2e, 0x78, 0x29, 0x20, 0x2f, 0x20, 0x33, 0x32, 0x29, 0x20, 0x25, 0x20
        /*00ad*/ 	.byte	0x34, 0x29, 0x20, 0x3d, 0x3d, 0x20, 0x28, 0x28, 0x28, 0x74, 0x6d, 0x65, 0x6d, 0x5f, 0x61, 0x64
        /*00bd*/ 	.byte	0x64, 0x72, 0x20, 0x3e, 0x3e, 0x20, 0x31, 0x36, 0x29, 0x20, 0x2f, 0x20, 0x33, 0x32, 0x29, 0x20
        /*00cd*/ 	.byte	0x25, 0x20, 0x34, 0x29, 0x00
	.type		__unnamed_1,@object
	.size		__unnamed_1,(__unnamed_2 - __unnamed_1)
__unnamed_1:
        /*00d2*/ 	.byte	0x61, 0x75, 0x74, 0x6f, 0x20, 0x63, 0x75, 0x74, 0x65, 0x3a, 0x3a, 0x61, 0x73, 0x5f, 0x70, 0x6f
        /* <DEDUP_REMOVED lines=24> */
        /*0262*/ 	.byte	0x3e, 0x3e, 0x3e, 0x5d, 0x00
	.type		__unnamed_2,@object
	.size		__unnamed_2,(.L_2 - __unnamed_2)
__unnamed_2:
        /* <DEDUP_REMOVED lines=46> */
.L_2:


//--------------------- .nv.shared._ZN7cutlass13device_kernelINS_4gemm6kernel13GemmUniversalIN4cute5tupleIJiiiiEEENS1_10collective13CollectiveMmaINS1_35MainloopSm100TmaUmmaWarpSpecializedILi4ELi2ELi4ENS5_IJNS4_1CILi1EEENSA_ILi2EEESB_EEEEENS5_IJNSA_ILi64EEENSA_ILi128EEENSA_ILi32EEEEEENS_6half_tENS5_IJlSB_lEEESJ_SK_NS4_8TiledMMAINS4_8MMA_AtomIJNS4_20SM100_MMA_F16BF16_SSISJ_SJ_fLi64ELi128ELNS4_4UMMA5MajorE0ELSP_0ELNSO_7ScaleInE0ELSQ_0EEEEEENS4_6LayoutINS5_IJSB_SB_SB_EEENS5_IJNSA_ILi0EEESV_SV_EEEEENS5_IJNS4_10UnderscoreESY_SY_EEEEENS4_23SM90_TMA_LOAD_MULTICASTENS4_14ComposedLayoutINS4_7SwizzleILi2ELi4ELi3EEENS4_18smem_ptr_flag_bitsILi16EEENST_INS5_IJNSA_ILi8EEESH_EEENS5_IJSH_SB_EEEEEEEvNS4_8identityENS4_13SM90_TMA_LOADES1B_vS1C_EENS_8epilogue10collective18CollectiveEpilogueINS1F_23Sm100TmaWarpSpecializedILi4ELi2ELi16ELb1ELb0EEEJSI_NS5_IJNST_ISF_SB_EENST_ISH_SB_EEEEESJ_SK_SJ_SK_NS1F_6fusion15FusionCallbacksIS1J_NS1N_17LinearCombinationISJ_fSJ_fLNS_15FloatRoundStyleE2EEESI_S1M_JEEENS4_5SM1004TMEM4LOAD26SM100_TMEM_LOAD_16dp256b4xES1D_S1B_NS4_17SM75_U32x4_LDSM_NENS4_14SM90_TMA_STOREES1B_NS4_17SM90_U32x4_STSM_NENS4_39AutoVectorizingCopyWithAssumedAlignmentILi128EEEEEEvvEEEEvNT_6ParamsE --------------------------
	.section	.nv.shared._ZN7cutlass13device_kernelINS_4gemm6kernel13GemmUniversalIN4cute5tupleIJiiiiEEENS1_10collective13CollectiveMmaINS1_35MainloopSm100TmaUmmaWarpSpecializedILi4ELi2ELi4ENS5_IJNS4_1CILi1EEENSA_ILi2EEESB_EEEEENS5_IJNSA_ILi64EEENSA_ILi128EEENSA_ILi32EEEEEENS_6half_tENS5_IJlSB_lEEESJ_SK_NS4_8TiledMMAINS4_8MMA_AtomIJNS4_20SM100_MMA_F16BF16_SSISJ_SJ_fLi64ELi128ELNS4_4UMMA5MajorE0ELSP_0ELNSO_7ScaleInE0ELSQ_0EEEEEENS4_6LayoutINS5_IJSB_SB_SB_EEENS5_IJNSA_ILi0EEESV_SV_EEEEENS5_IJNS4_10UnderscoreESY_SY_EEEEENS4_23SM90_TMA_LOAD_MULTICASTENS4_14ComposedLayoutINS4_7SwizzleILi2ELi4ELi3EEENS4_18smem_ptr_flag_bitsILi16EEENST_INS5_IJNSA_ILi8EEESH_EEENS5_IJSH_SB_EEEEEEEvNS4_8identityENS4_13SM90_TMA_LOADES1B_vS1C_EENS_8epilogue10collective18CollectiveEpilogueINS1F_23Sm100TmaWarpSpecializedILi4ELi2ELi16ELb1ELb0EEEJSI_NS5_IJNST_ISF_SB_EENST_ISH_SB_EEEEESJ_SK_SJ_SK_NS1F_6fusion15FusionCallbacksIS1J_NS1N_17LinearCombinationISJ_fSJ_fLNS_15FloatRoundStyleE2EEESI_S1M_JEEENS4_5SM1004TMEM4LOAD26SM100_TMEM_LOAD_16dp256b4xES1D_S1B_NS4_17SM75_U32x4_LDSM_NENS4_14SM90_TMA_STOREES1B_NS4_17SM90_U32x4_STSM_NENS4_39AutoVectorizingCopyWithAssumedAlignmentILi128EEEEEEvvEEEEvNT_6ParamsE,"aw",@nobits
	.sectionflags	@""
	.align	16
	.zero		1024


//--------------------- .nv.shared.reserved.0     --------------------------
	.section	.nv.shared.reserved.0,"aw",@nobits
	.weak		__nv_reservedSMEM_offset_0_alias
	.size		__nv_reservedSMEM_offset_0_alias, 0, 64
	.other		__nv_reservedSMEM_offset_0_alias,@"STO_CUDA_RESERVED_SHARED STV_DEFAULT"
__nv_reservedSMEM_offset_0_alias:
	.zero		0
.nv.shared.reserved.0:
	.zero		64
	.weak		__nv_reservedSMEM_tcgen05_partition
	.type		__nv_reservedSMEM_tcgen05_partition,@object
	.size		__nv_reservedSMEM_tcgen05_partition,(.L_0 - __nv_reservedSMEM_tcgen05_partition)
__nv_reservedSMEM_tcgen05_partition:
	.zero		32
.L_0:


//--------------------- .nv.global                --------------------------
	.section	.nv.global,"aw",@nobits
.nv.global:
	.type		_ZN39_INTERNAL_c1c3ae23_4_k_cu_3fc2efcd_68754cute1_E,@object
	.size		_ZN39_INTERNAL_c1c3ae23_4_k_cu_3fc2efcd_68754cute1_E,(_ZN39_INTERNAL_c1c3ae23_4_k_cu_3fc2efcd_68754cuda3std3__45__cpo6cbeginE - _ZN39_INTERNAL_c1c3ae23_4_k_cu_3fc2efcd_68754cute1_E)
_ZN39_INTERNAL_c1c3ae23_4_k_cu_3fc2efcd_68754cute1_E:
	.zero		1
	.type		_ZN39_INTERNAL_c1c3ae23_4_k_cu_3fc2efcd_68754cuda3std3__45__cpo6cbeginE,@object
	.size		_ZN39_INTERNAL_c1c3ae23_4_k_cu_3fc2efcd_68754cuda3std3__45__cpo6cbeginE,(_ZN39_INTERNAL_c1c3ae23_4_k_cu_3fc2efcd_68754cuda3std3__48in_placeE - _ZN39_INTERNAL_c1c3ae23_4_k_cu_3fc2efcd_68754cuda3std3__45__cpo6cbeginE)
_ZN39_INTERNAL_c1c3ae23_4_k_cu_3fc2efcd_68754cuda3std3__45__cpo6cbeginE:
	.zero		1
	.type		_ZN39_INTERNAL_c1c3ae23_4_k_cu_3fc2efcd_68754cuda3std3__48in_placeE,@object
	.size		_ZN39_INTERNAL_c1c3ae23_4_k_cu_3fc2efcd_68754cuda3std3__48in_placeE,(_ZN39_INTERNAL_c1c3ae23_4_k_cu_3fc2efcd_68754cuda3std6ranges3__45__cpo9iter_moveE - _ZN39_INTERNAL_c1c3ae23_4_k_cu_3fc2efcd_68754cuda3std3__48in_placeE)
_ZN39_INTERNAL_c1c3ae23_4_k_cu_3fc2efcd_68754cuda3std3__48in_placeE:
	.zero		1
	.type		_ZN39_INTERNAL_c1c3ae23_4_k_cu_3fc2efcd_68754cuda3std6ranges3__45__cpo9iter_moveE,@object
	.size		_ZN39_INTERNAL_c1c3ae23_4_k_cu_3fc2efcd_68754cuda3std6ranges3__45__cpo9iter_moveE,(_ZN39_INTERNAL_c1c3ae23_4_k_cu_3fc2efcd_68754cuda3std3__45__cpo5beginE - _ZN39_INTERNAL_c1c3ae23_4_k_cu_3fc2efcd_68754cuda3std6ranges3__45__cpo9iter_moveE)
_ZN39_INTERNAL_c1c3ae23_4_k_cu_3fc2efcd_68754cuda3std6ranges3__45__cpo9iter_moveE:
	.zero		1
	.type		_ZN39_INTERNAL_c1c3ae23_4_k_cu_3fc2efcd_68754cuda3std3__45__cpo5beginE,@object
	.size		_ZN39_INTERNAL_c1c3ae23_4_k_cu_3fc2efcd_68754cuda3std3__45__cpo5beginE,(_ZN39_INTERNAL_c1c3ae23_4_k_cu_3fc2efcd_68754cuda3std3__441_GLOBAL__N__c1c3ae23_4_k_cu_3fc2efcd_68756ignoreE - _ZN39_INTERNAL_c1c3ae23_4_k_cu_3fc2efcd_68754cuda3std3__45__cpo5beginE)
_ZN39_INTERNAL_c1c3ae23_4_k_cu_3fc2efcd_68754cuda3std3__45__cpo5beginE:
	.zero		1
	.type		_ZN39_INTERNAL_c1c3ae23_4_k_cu_3fc2efcd_68754cuda3std3__441_GLOBAL__N__c1c3ae23_4_k_cu_3fc2efcd_68756ignoreE,@object
	.size		_ZN39_INTERNAL_c1c3ae23_4_k_cu_3fc2efcd_68754cuda3std3__441_GLOBAL__N__c1c3ae23_4_k_cu_3fc2efcd_68756ignoreE,(_ZN39_INTERNAL_c1c3ae23_4_k_cu_3fc2efcd_68754cute7productE - _ZN39_INTERNAL_c1c3ae23_4_k_cu_3fc2efcd_68754cuda3std3__441_GLOBAL__N__c1c3ae23_4_k_cu_3fc2efcd_68756ignoreE)
_ZN39_INTERNAL_c1c3ae23_4_k_cu_3fc2efcd_68754cuda3std3__441_GLOBAL__N__c1c3ae23_4_k_cu_3fc2efcd_68756ignoreE:
	.zero		1
	.type		_ZN39_INTERNAL_c1c3ae23_4_k_cu_3fc2efcd_68754cute7productE,@object
	.size		_ZN39_INTERNAL_c1c3ae23_4_k_cu_3fc2efcd_68754cute7productE,(_ZN39_INTERNAL_c1c3ae23_4_k_cu_3fc2efcd_68754cuda3std3__45__cpo3endE - _ZN39_INTERNAL_c1c3ae23_4_k_cu_3fc2efcd_68754cute7productE)
_ZN39_INTERNAL_c1c3ae23_4_k_cu_3fc2efcd_68754cute7productE:
	.zero		1
	.type		_ZN39_INTERNAL_c1c3ae23_4_k_cu_3fc2efcd_68754cuda3std3__45__cpo3endE,@object
	.size		_ZN39_INTERNAL_c1c3ae23_4_k_cu_3fc2efcd_68754cuda3std3__45__cpo3endE,(_ZN39_INTERNAL_c1c3ae23_4_k_cu_3fc2efcd_68754cuda3std3__419piecewise_constructE - _ZN39_INTERNAL_c1c3ae23_4_k_cu_3fc2efcd_68754cuda3std3__45__cpo3endE)
_ZN39_INTERNAL_c1c3ae23_4_k_cu_3fc2efcd_68754cuda3std3__45__cpo3endE:
	.zero		1
	.type		_ZN39_INTERNAL_c1c3ae23_4_k_cu_3fc2efcd_68754cuda3std3__419piecewise_constructE,@object
	.size		_ZN39_INTERNAL_c1c3ae23_4_k_cu_3fc2efcd_68754cuda3std3__419piecewise_constructE,(_ZN39_INTERNAL_c1c3ae23_4_k_cu_3fc2efcd_68754cuda3std3__45__cpo4cendE - _ZN39_INTERNAL_c1c3ae23_4_k_cu_3fc2efcd_68754cuda3std3__419piecewise_constructE)
_ZN39_INTERNAL_c1c3ae23_4_k_cu_3fc2efcd_68754cuda3std3__419piecewise_constructE:
	.zero		1
	.type		_ZN39_INTERNAL_c1c3ae23_4_k_cu_3fc2efcd_68754cuda3std3__45__cpo4cendE,@object
	.size		_ZN39_INTERNAL_c1c3ae23_4_k_cu_3fc2efcd_68754cuda3std3__45__cpo4cendE,(_ZN39_INTERNAL_c1c3ae23_4_k_cu_3fc2efcd_68754cuda3std6ranges3__45__cpo4swapE - _ZN39_INTERNAL_c1c3ae23_4_k_cu_3fc2efcd_68754cuda3std3__45__cpo4cendE)
_ZN39_INTERNAL_c1c3ae23_4_k_cu_3fc2efcd_68754cuda3std3__45__cpo4cendE:
	.zero		1
	.type		_ZN39_INTERNAL_c1c3ae23_4_k_cu_3fc2efcd_68754cuda3std6ranges3__45__cpo4swapE,@object
	.size		_ZN39_INTERNAL_c1c3ae23_4_k_cu_3fc2efcd_68754cuda3std6ranges3__45__cpo4swapE,(.L_10 - _ZN39_INTERNAL_c1c3ae23_4_k_cu_3fc2efcd_68754cuda3std6ranges3__45__cpo4swapE)
_ZN39_INTERNAL_c1c3ae23_4_k_cu_3fc2efcd_68754cuda3std6ranges3__45__cpo4swapE:
	.zero		1
.L_10:


//--------------------- .nv.constant0._ZN7cutlass13device_kernelINS_4gemm6kernel13GemmUniversalIN4cute5tupleIJiiiiEEENS1_10collective13CollectiveMmaINS1_35MainloopSm100TmaUmmaWarpSpecializedILi4ELi2ELi4ENS5_IJNS4_1CILi1EEENSA_ILi2EEESB_EEEEENS5_IJNSA_ILi64EEENSA_ILi128EEENSA_ILi32EEEEEENS_6half_tENS5_IJlSB_lEEESJ_SK_NS4_8TiledMMAINS4_8MMA_AtomIJNS4_20SM100_MMA_F16BF16_SSISJ_SJ_fLi64ELi128ELNS4_4UMMA5MajorE0ELSP_0ELNSO_7ScaleInE0ELSQ_0EEEEEENS4_6LayoutINS5_IJSB_SB_SB_EEENS5_IJNSA_ILi0EEESV_SV_EEEEENS5_IJNS4_10UnderscoreESY_SY_EEEEENS4_23SM90_TMA_LOAD_MULTICASTENS4_14ComposedLayoutINS4_7SwizzleILi2ELi4ELi3EEENS4_18smem_ptr_flag_bitsILi16EEENST_INS5_IJNSA_ILi8EEESH_EEENS5_IJSH_SB_EEEEEEEvNS4_8identityENS4_13SM90_TMA_LOADES1B_vS1C_EENS_8epilogue10collective18CollectiveEpilogueINS1F_23Sm100TmaWarpSpecializedILi4ELi2ELi16ELb1ELb0EEEJSI_NS5_IJNST_ISF_SB_EENST_ISH_SB_EEEEESJ_SK_SJ_SK_NS1F_6fusion15FusionCallbacksIS1J_NS1N_17LinearCombinationISJ_fSJ_fLNS_15FloatRoundStyleE2EEESI_S1M_JEEENS4_5SM1004TMEM4LOAD26SM100_TMEM_LOAD_16dp256b4xES1D_S1B_NS4_17SM75_U32x4_LDSM_NENS4_14SM90_TMA_STOREES1B_NS4_17SM90_U32x4_STSM_NENS4_39AutoVectorizingCopyWithAssumedAlignmentILi128EEEEEEvvEEEEvNT_6ParamsE --------------------------
	.section	.nv.constant0._ZN7cutlass13device_kernelINS_4gemm6kernel13GemmUniversalIN4cute5tupleIJiiiiEEENS1_10collective13CollectiveMmaINS1_35MainloopSm100TmaUmmaWarpSpecializedILi4ELi2ELi4ENS5_IJNS4_1CILi1EEENSA_ILi2EEESB_EEEEENS5_IJNSA_ILi64EEENSA_ILi128EEENSA_ILi32EEEEEENS_6half_tENS5_IJlSB_lEEESJ_SK_NS4_8TiledMMAINS4_8MMA_AtomIJNS4_20SM100_MMA_F16BF16_SSISJ_SJ_fLi64ELi128ELNS4_4UMMA5MajorE0ELSP_0ELNSO_7ScaleInE0ELSQ_0EEEEEENS4_6LayoutINS5_IJSB_SB_SB_EEENS5_IJNSA_ILi0EEESV_SV_EEEEENS5_IJNS4_10UnderscoreESY_SY_EEEEENS4_23SM90_TMA_LOAD_MULTICASTENS4_14ComposedLayoutINS4_7SwizzleILi2ELi4ELi3EEENS4_18smem_ptr_flag_bitsILi16EEENST_INS5_IJNSA_ILi8EEESH_EEENS5_IJSH_SB_EEEEEEEvNS4_8identityENS4_13SM90_TMA_LOADES1B_vS1C_EENS_8epilogue10collective18CollectiveEpilogueINS1F_23Sm100TmaWarpSpecializedILi4ELi2ELi16ELb1ELb0EEEJSI_NS5_IJNST_ISF_SB_EENST_ISH_SB_EEEEESJ_SK_SJ_SK_NS1F_6fusion15FusionCallbacksIS1J_NS1N_17LinearCombinationISJ_fSJ_fLNS_15FloatRoundStyleE2EEESI_S1M_JEEENS4_5SM1004TMEM4LOAD26SM100_TMEM_LOAD_16dp256b4xES1D_S1B_NS4_17SM75_U32x4_LDSM_NENS4_14SM90_TMA_STOREES1B_NS4_17SM90_U32x4_STSM_NENS4_39AutoVectorizingCopyWithAssumedAlignmentILi128EEEEEEvvEEEEvNT_6ParamsE,"a",@progbits
	.sectionflags	@""
	.align	4
.nv.constant0._ZN7cutlass13device_kernelINS_4gemm6kernel13GemmUniversalIN4cute5tupleIJiiiiEEENS1_10collective13CollectiveMmaINS1_35MainloopSm100TmaUmmaWarpSpecializedILi4ELi2ELi4ENS5_IJNS4_1CILi1EEENSA_ILi2EEESB_EEEEENS5_IJNSA_ILi64EEENSA_ILi128EEENSA_ILi32EEEEEENS_6half_tENS5_IJlSB_lEEESJ_SK_NS4_8TiledMMAINS4_8MMA_AtomIJNS4_20SM100_MMA_F16BF16_SSISJ_SJ_fLi64ELi128ELNS4_4UMMA5MajorE0ELSP_0ELNSO_7ScaleInE0ELSQ_0EEEEEENS4_6LayoutINS5_IJSB_SB_SB_EEENS5_IJNSA_ILi0EEESV_SV_EEEEENS5_IJNS4_10UnderscoreESY_SY_EEEEENS4_23SM90_TMA_LOAD_MULTICASTENS4_14ComposedLayoutINS4_7SwizzleILi2ELi4ELi3EEENS4_18smem_ptr_flag_bitsILi16EEENST_INS5_IJNSA_ILi8EEESH_EEENS5_IJSH_SB_EEEEEEEvNS4_8identityENS4_13SM90_TMA_LOADES1B_vS1C_EENS_8epilogue10collective18CollectiveEpilogueINS1F_23Sm100TmaWarpSpecializedILi4ELi2ELi16ELb1ELb0EEEJSI_NS5_IJNST_ISF_SB_EENST_ISH_SB_EEEEESJ_SK_SJ_SK_NS1F_6fusion15FusionCallbacksIS1J_NS1N_17LinearCombinationISJ_fSJ_fLNS_15FloatRoundStyleE2EEESI_S1M_JEEENS4_5SM1004TMEM4LOAD26SM100_TMEM_LOAD_16dp256b4xES1D_S1B_NS4_17SM75_U32x4_LDSM_NENS4_14SM90_TMA_STOREES1B_NS4_17SM90_U32x4_STSM_NENS4_39AutoVectorizingCopyWithAssumedAlignmentILi128EEEEEEvvEEEEvNT_6ParamsE:
	.zero		2944


//--------------------- SYMBOLS --------------------------

	.type		.nv.reservedSmem.offset0,@object
	.size		.nv.reservedSmem.offset0,0x4
	.type		.nv.reservedSmem.cap,@object
	.size		.nv.reservedSmem.cap,0x4
	.type		__assertfail,@function
